	.target	sm_90a

	.elftype	@"ET_EXEC"


//--------------------- .note.nv.tkinfo           --------------------------
	.section	.note.nv.tkinfo,"",@"SHT_NOTE"
	.sectionflags	@"SHF_NOTE_NV_TKINFO"
	.tkinfo
        /*0018*/ 	.word	0x00000002
        /*0030*/ 	.string	""
        /*0030*/ 	.string	"ptxas"
        /*0030*/ 	.string	"Cuda compilation tools, release 13.0, V13.0.88"
        /*0030*/ 	.string	"Build cuda_13.0.r13.0/compiler.36424714_0"
        /*0030*/ 	.string	"-arch sm_90a -m 64 "



//--------------------- .note.nv.cuinfo           --------------------------
	.section	.note.nv.cuinfo,"",@"SHT_NOTE"
	.sectionflags	@"SHF_NOTE_NV_CUINFO"
        /*0018*/ 	.short	0x0002
        /*001a*/ 	.short	0x005a
        /*001c*/ 	.short	0x0082
	.zero		2


//--------------------- .nv.info                  --------------------------
	.section	.nv.info,"",@"SHT_CUDA_INFO"
	.align	4


	//----- nvinfo : EIATTR_REGCOUNT
	.align		4
        /*0000*/ 	.byte	0x04, 0x2f
        /*0002*/ 	.short	(.L_15 - .L_14)
	.align		4
.L_14:
        /*0004*/ 	.word	index@(_ZN7cutlass13device_kernelINS_4gemm6kernel13GemmUniversalIN4cute5tupleIJiiiiEEENS1_10collective13CollectiveMmaINS1_34MainloopSm90TmaGmmaWarpSpecializedILi2ENS5_IJNS4_1CILi2EEENSA_ILi1EEESC_EEENS1_35KernelTmaWarpSpecializedCooperativeEEENS5_IJNSA_ILi128EEENSA_ILi32EEENSA_ILi256EEEEEENS_6half_tENS5_IJlSC_lEEESK_SL_NS4_8TiledMMAINS4_8MMA_AtomIJNS4_4SM904GMMA25MMA_64x32x16_F32F16F16_SSILNSP_5MajorE0ELSR_0ELNSP_7ScaleInE1ELSS_1EEEEEENS4_6LayoutISD_NS5_IJSC_NSA_ILi0EEESW_EEEEENS5_IJNS4_10UnderscoreESZ_SZ_EEEEENS4_13SM90_TMA_LOADENS4_14ComposedLayoutINS4_7SwizzleILi3ELi4ELi3EEENS4_18smem_ptr_flag_bitsILi16EEENSV_INS5_IJNSA_ILi8EEENSA_ILi64EEEEEENS5_IJS19_SC_EEEEEEEvNS4_8identityENS4_23SM90_TMA_LOAD_MULTICASTES1D_vS1E_EENS_8epilogue10collective6detail29Sm90TmaWarpSpecializedAdapterINS1I_15DefaultEpilogueISK_SL_SL_NS1H_6thread17LinearCombinationISK_Li1EffLNS1M_9ScaleType4KindE0ELNS_15FloatRoundStyleE2ESK_EENS1_15EpilogueDefaultEEEEEvvEEEEvNT_6ParamsE)
        /*0008*/ 	.word	0x000000a8


	//----- nvinfo : EIATTR_FRAME_SIZE
	.align		4
.L_15:
        /*000c*/ 	.byte	0x04, 0x11
        /*000e*/ 	.short	(.L_17 - .L_16)
	.align		4
.L_16:
        /*0010*/ 	.word	index@(_ZN7cutlass13device_kernelINS_4gemm6kernel13GemmUniversalIN4cute5tupleIJiiiiEEENS1_10collective13CollectiveMmaINS1_34MainloopSm90TmaGmmaWarpSpecializedILi2ENS5_IJNS4_1CILi2EEENSA_ILi1EEESC_EEENS1_35KernelTmaWarpSpecializedCooperativeEEENS5_IJNSA_ILi128EEENSA_ILi32EEENSA_ILi256EEEEEENS_6half_tENS5_IJlSC_lEEESK_SL_NS4_8TiledMMAINS4_8MMA_AtomIJNS4_4SM904GMMA25MMA_64x32x16_F32F16F16_SSILNSP_5MajorE0ELSR_0ELNSP_7ScaleInE1ELSS_1EEEEEENS4_6LayoutISD_NS5_IJSC_NSA_ILi0EEESW_EEEEENS5_IJNS4_10UnderscoreESZ_SZ_EEEEENS4_13SM90_TMA_LOADENS4_14ComposedLayoutINS4_7SwizzleILi3ELi4ELi3EEENS4_18smem_ptr_flag_bitsILi16EEENSV_INS5_IJNSA_ILi8EEENSA_ILi64EEEEEENS5_IJS19_SC_EEEEEEEvNS4_8identityENS4_23SM90_TMA_LOAD_MULTICASTES1D_vS1E_EENS_8epilogue10collective6detail29Sm90TmaWarpSpecializedAdapterINS1I_15DefaultEpilogueISK_SL_SL_NS1H_6thread17LinearCombinationISK_Li1EffLNS1M_9ScaleType4KindE0ELNS_15FloatRoundStyleE2ESK_EENS1_15EpilogueDefaultEEEEEvvEEEEvNT_6ParamsE)
        /*0014*/ 	.word	0x00000000


	//----- nvinfo : EIATTR_MIN_STACK_SIZE
	.align		4
.L_17:
        /*0018*/ 	.byte	0x04, 0x12
        /*001a*/ 	.short	(.L_19 - .L_18)
	.align		4
.L_18:
        /*001c*/ 	.word	index@(_ZN7cutlass13device_kernelINS_4gemm6kernel13GemmUniversalIN4cute5tupleIJiiiiEEENS1_10collective13CollectiveMmaINS1_34MainloopSm90TmaGmmaWarpSpecializedILi2ENS5_IJNS4_1CILi2EEENSA_ILi1EEESC_EEENS1_35KernelTmaWarpSpecializedCooperativeEEENS5_IJNSA_ILi128EEENSA_ILi32EEENSA_ILi256EEEEEENS_6half_tENS5_IJlSC_lEEESK_SL_NS4_8TiledMMAINS4_8MMA_AtomIJNS4_4SM904GMMA25MMA_64x32x16_F32F16F16_SSILNSP_5MajorE0ELSR_0ELNSP_7ScaleInE1ELSS_1EEEEEENS4_6LayoutISD_NS5_IJSC_NSA_ILi0EEESW_EEEEENS5_IJNS4_10UnderscoreESZ_SZ_EEEEENS4_13SM90_TMA_LOADENS4_14ComposedLayoutINS4_7SwizzleILi3ELi4ELi3EEENS4_18smem_ptr_flag_bitsILi16EEENSV_INS5_IJNSA_ILi8EEENSA_ILi64EEEEEENS5_IJS19_SC_EEEEEEEvNS4_8identityENS4_23SM90_TMA_LOAD_MULTICASTES1D_vS1E_EENS_8epilogue10collective6detail29Sm90TmaWarpSpecializedAdapterINS1I_15DefaultEpilogueISK_SL_SL_NS1H_6thread17LinearCombinationISK_Li1EffLNS1M_9ScaleType4KindE0ELNS_15FloatRoundStyleE2ESK_EENS1_15EpilogueDefaultEEEEEvvEEEEvNT_6ParamsE)
        /*0020*/ 	.word	0x00000000
.L_19:


//--------------------- .nv.compat                --------------------------
	.section	.nv.compat,"",@"SHT_CUDA_COMPAT_INFO"
	.align	4
        /*0000*/ 	.byte	0x02, 0x09, 0x01, 0x00, 0x02, 0x02, 0x04, 0x00, 0x02, 0x05, 0x05, 0x00, 0x03, 0x07, 0x01, 0x01
        /*0010*/ 	.byte	0x02, 0x03, 0x01, 0x00, 0x02, 0x06, 0x01, 0x00, 0x04, 0x0b, 0x08, 0x00, 0x00, 0x00, 0x00, 0x00
        /*0020*/ 	.byte	0x00, 0x00, 0x00, 0x00


//--------------------- .nv.info._ZN7cutlass13device_kernelINS_4gemm6kernel13GemmUniversalIN4cute5tupleIJiiiiEEENS1_10collective13CollectiveMmaINS1_34MainloopSm90TmaGmmaWarpSpecializedILi2ENS5_IJNS4_1CILi2EEENSA_ILi1EEESC_EEENS1_35KernelTmaWarpSpecializedCooperativeEEENS5_IJNSA_ILi128EEENSA_ILi32EEENSA_ILi256EEEEEENS_6half_tENS5_IJlSC_lEEESK_SL_NS4_8TiledMMAINS4_8MMA_AtomIJNS4_4SM904GMMA25MMA_64x32x16_F32F16F16_SSILNSP_5MajorE0ELSR_0ELNSP_7ScaleInE1ELSS_1EEEEEENS4_6LayoutISD_NS5_IJSC_NSA_ILi0EEESW_EEEEENS5_IJNS4_10UnderscoreESZ_SZ_EEEEENS4_13SM90_TMA_LOADENS4_14ComposedLayoutINS4_7SwizzleILi3ELi4ELi3EEENS4_18smem_ptr_flag_bitsILi16EEENSV_INS5_IJNSA_ILi8EEENSA_ILi64EEEEEENS5_IJS19_SC_EEEEEEEvNS4_8identityENS4_23SM90_TMA_LOAD_MULTICASTES1D_vS1E_EENS_8epilogue10collective6detail29Sm90TmaWarpSpecializedAdapterINS1I_15DefaultEpilogueISK_SL_SL_NS1H_6thread17LinearCombinationISK_Li1EffLNS1M_9ScaleType4KindE0ELNS_15FloatRoundStyleE2ESK_EENS1_15EpilogueDefaultEEEEEvvEEEEvNT_6ParamsE --------------------------
	.section	.nv.info._ZN7cutlass13device_kernelINS_4gemm6kernel13GemmUniversalIN4cute5tupleIJiiiiEEENS1_10collective13CollectiveMmaINS1_34MainloopSm90TmaGmmaWarpSpecializedILi2ENS5_IJNS4_1CILi2EEENSA_ILi1EEESC_EEENS1_35KernelTmaWarpSpecializedCooperativeEEENS5_IJNSA_ILi128EEENSA_ILi32EEENSA_ILi256EEEEEENS_6half_tENS5_IJlSC_lEEESK_SL_NS4_8TiledMMAINS4_8MMA_AtomIJNS4_4SM904GMMA25MMA_64x32x16_F32F16F16_SSILNSP_5MajorE0ELSR_0ELNSP_7ScaleInE1ELSS_1EEEEEENS4_6LayoutISD_NS5_IJSC_NSA_ILi0EEESW_EEEEENS5_IJNS4_10UnderscoreESZ_SZ_EEEEENS4_13SM90_TMA_LOADENS4_14ComposedLayoutINS4_7SwizzleILi3ELi4ELi3EEENS4_18smem_ptr_flag_bitsILi16EEENSV_INS5_IJNSA_ILi8EEENSA_ILi64EEEEEENS5_IJS19_SC_EEEEEEEvNS4_8identityENS4_23SM90_TMA_LOAD_MULTICASTES1D_vS1E_EENS_8epilogue10collective6detail29Sm90TmaWarpSpecializedAdapterINS1I_15DefaultEpilogueISK_SL_SL_NS1H_6thread17LinearCombinationISK_Li1EffLNS1M_9ScaleType4KindE0ELNS_15FloatRoundStyleE2ESK_EENS1_15EpilogueDefaultEEEEEvvEEEEvNT_6ParamsE,"",@"SHT_CUDA_INFO"
	.sectionflags	@""
	.align	4


	//----- nvinfo : EIATTR_CUDA_API_VERSION
	.align		4
        /*0000*/ 	.byte	0x04, 0x37
        /*0002*/ 	.short	(.L_21 - .L_20)
.L_20:
        /*0004*/ 	.word	0x00000082


	//----- nvinfo : EIATTR_KPARAM_INFO
	.align		4
.L_21:
        /*0008*/ 	.byte	0x04, 0x17
        /*000a*/ 	.short	(.L_23 - .L_22)
.L_22:
        /*000c*/ 	.word	0x00000000
        /*0010*/ 	.short	0x0000
        /*0012*/ 	.short	0x0070
        /*0014*/ 	.byte	0x00, 0xf0, 0x01, 0x10


	//----- nvinfo : EIATTR_SPARSE_MMA_MASK
	.align		4
.L_23:
        /*0018*/ 	.byte	0x03, 0x50
        /*001a*/ 	.short	0x0000


	//----- nvinfo : EIATTR_MAXREG_COUNT
	.align		4
        /*001c*/ 	.byte	0x03, 0x1b
        /*001e*/ 	.short	0x00a8


	//----- nvinfo : EIATTR_NUM_BARRIERS
	.align		4
        /*0020*/ 	.byte	0x02, 0x4c
        /*0022*/ 	.byte	0x01
	.zero		1


	//----- nvinfo : EIATTR_EXTERNS
	.align		4
        /*0024*/ 	.byte	0x04, 0x0f
        /*0026*/ 	.short	(.L_25 - .L_24)


	//   ....[0]....
	.align		4
.L_24:
        /*0028*/ 	.word	index@(__assertfail)


	//----- nvinfo : EIATTR_MERCURY_ISA_VERSION
	.align		4
.L_25:
        /*002c*/ 	.byte	0x03, 0x5f
        /*002e*/ 	.short	0x0101


	//----- nvinfo : EIATTR_INT_WARP_WIDE_INSTR_OFFSETS
	.align		4
        /*0030*/ 	.byte	0x04, 0x31
        /*0032*/ 	.short	(.L_27 - .L_26)


	//   ....[0]....
.L_26:
        /*0034*/ 	.word	0x00000450


	//   ....[1]....
        /*0038*/ 	.word	0x00000480


	//   ....[2]....
        /*003c*/ 	.word	0x00000640


	//   ....[3]....
        /*0040*/ 	.word	0x00002950


	//----- nvinfo : EIATTR_COOP_GROUP_MASK_REGIDS
	.align		4
.L_27:
        /*0044*/ 	.byte	0x04, 0x29
        /*0046*/ 	.short	(.L_29 - .L_28)


	//   ....[0]....
.L_28:
        /*0048*/ 	.word	0xffffffff


	//   ....[1]....
        /*004c*/ 	.word	0xffffffff


	//   ....[2]....
        /*0050*/ 	.word	0xffffffff


	//   ....[3]....
        /*0054*/ 	.word	0xffffffff


	//   ....[4]....
        /*0058*/ 	.word	0xffffffff


	//   ....[5]....
        /*005c*/ 	.word	0xffffffff


	//----- nvinfo : EIATTR_COOP_GROUP_INSTR_OFFSETS
	.align		4
.L_29:
        /*0060*/ 	.byte	0x04, 0x28
        /*0062*/ 	.short	(.L_31 - .L_30)


	//   ....[0]....
.L_30:
        /*0064*/ 	.word	0x00000060


	//   ....[1]....
        /*0068*/ 	.word	0x00000070


	//   ....[2]....
        /*006c*/ 	.word	0x00000130


	//   ....[3]....
        /*0070*/ 	.word	0x00000290


	//   ....[4]....
        /*0074*/ 	.word	0x000007c0


	//   ....[5]....
        /*0078*/ 	.word	0x00001460


	//----- nvinfo : EIATTR_REG_RECONFIG
	.align		4
.L_31:
        /*007c*/ 	.byte	0x01, 0x54
	.zero		2


	//----- nvinfo : EIATTR_SYSCALL_OFFSETS
	.align		4
        /*0080*/ 	.byte	0x04, 0x46
        /*0082*/ 	.short	(.L_33 - .L_32)


	//   ....[0]....
.L_32:
        /*0084*/ 	.word	0x00001650


	//----- nvinfo : EIATTR_MBARRIER_INSTR_OFFSETS
	.align		4
.L_33:
        /*0088*/ 	.byte	0x04, 0x39
        /*008a*/ 	.short	(.L_35 - .L_34)


	//   ....[0]....
.L_34:
        /*008c*/ 	.word	0x00000230
        /*0090*/ 	.word	0x000000ff
        /*0094*/ 	.word	0x00000000
        /*0098*/ 	.short	0x0100
        /*009a*/ 	.byte	0x08
	.zero		1


	//   ....[1]....
        /*009c*/ 	.word	0x00000240
        /*00a0*/ 	.word	0x000000ff
        /*00a4*/ 	.word	0x00000010
        /*00a8*/ 	.short	0x0100
        /*00aa*/ 	.byte	0x08
	.zero		1


	//   ....[2]....
        /*00ac*/ 	.word	0x00000250
        /*00b0*/ 	.word	0x000000ff
        /*00b4*/ 	.word	0x00000008
        /*00b8*/ 	.short	0x0100
        /*00ba*/ 	.byte	0x08
	.zero		1


	//   ....[3]....
        /*00bc*/ 	.word	0x00000260
        /*00c0*/ 	.word	0x000000ff
        /*00c4*/ 	.word	0x00000018
        /*00c8*/ 	.short	0x0100
        /*00ca*/ 	.byte	0x08
	.zero		1


	//   ....[4]....
        /*00cc*/ 	.word	0x000006e0
        /*00d0*/ 	.word	0x000000ff
        /*00d4*/ 	.word	0x00000030
        /*00d8*/ 	.short	0x0100
        /*00da*/ 	.byte	0x06
	.zero		1


	//   ....[5]....
        /*00dc*/ 	.word	0x00000760
        /*00e0*/ 	.word	0x000000ff
        /*00e4*/ 	.word	0x00000038
        /*00e8*/ 	.short	0x0100
        /*00ea*/ 	.byte	0x06
	.zero		1


	//   ....[6]....
        /*00ec*/ 	.word	0x00001710
        /*00f0*/ 	.word	0x00000003
        /*00f4*/ 	.word	0x00000000
        /*00f8*/ 	.short	0x010a
        /*00fa*/ 	.byte	0x3f
	.zero		1


	//   ....[7]....
        /*00fc*/ 	.word	0x00001770
        /*0100*/ 	.word	0x00000003
        /*0104*/ 	.word	0x00000000
        /*0108*/ 	.short	0x010a
        /*010a*/ 	.byte	0x3f
	.zero		1


	//   ....[8]....
        /*010c*/ 	.word	0x00002020
        /*0110*/ 	.word	0x00000005
        /*0114*/ 	.word	0x00000000
        /*0118*/ 	.short	0x010a
        /*011a*/ 	.byte	0x3f
	.zero		1


	//   ....[9]....
        /*011c*/ 	.word	0x00002060
        /*0120*/ 	.word	0x00000005
        /*0124*/ 	.word	0x00000000
        /*0128*/ 	.short	0x010a
        /*012a*/ 	.byte	0x3f
	.zero		1


	//   ....[10]....
        /*012c*/ 	.word	0x00002800
        /*0130*/ 	.word	0x00000004
        /*0134*/ 	.word	0x00000000
        /*0138*/ 	.short	0x0101
        /*013a*/ 	.byte	0x3f
	.zero		1


	//   ....[11]....
        /*013c*/ 	.word	0x000029c0
        /*0140*/ 	.word	0x00000000
        /*0144*/ 	.word	0x00000000
        /*0148*/ 	.short	0x0101
        /*014a*/ 	.byte	0x3f
	.zero		1


	//   ....[12]....
        /*014c*/ 	.word	0x00004cf0
        /*0150*/ 	.word	0x00000018
        /*0154*/ 	.word	0x00000010
        /*0158*/ 	.short	0x010a
        /*015a*/ 	.byte	0x3f
	.zero		1


	//   ....[13]....
        /*015c*/ 	.word	0x000052d0
        /*0160*/ 	.word	0x00000004
        /*0164*/ 	.word	0x00000038
        /*0168*/ 	.short	0x0101
        /*016a*/ 	.byte	0x3f
	.zero		1


	//   ....[14]....
        /*016c*/ 	.word	0x00005a00
        /*0170*/ 	.word	0x00000005
        /*0174*/ 	.word	0x00000000
        /*0178*/ 	.short	0x010a
        /*017a*/ 	.byte	0x3f
	.zero		1


	//   ....[15]....
        /*017c*/ 	.word	0x00005a80
        /*0180*/ 	.word	0x00000009
        /*0184*/ 	.word	0x00000000
        /*0188*/ 	.short	0x010a
        /*018a*/ 	.byte	0x3f
	.zero		1


	//   ....[16]....
        /*018c*/ 	.word	0x00005ae0
        /*0190*/ 	.word	0x00000003
        /*0194*/ 	.word	0x00000000
        /*0198*/ 	.short	0x010a
        /*019a*/ 	.byte	0x3f
	.zero		1


	//   ....[17]....
        /*019c*/ 	.word	0x00005b30
        /*01a0*/ 	.word	0x00000005
        /*01a4*/ 	.word	0x00000000
        /*01a8*/ 	.short	0x010a
        /*01aa*/ 	.byte	0x3f
	.zero		1


	//   ....[18]....
        /*01ac*/ 	.word	0x00005c00
        /*01b0*/ 	.word	0x00000018
        /*01b4*/ 	.word	0x00000010
        /*01b8*/ 	.short	0x010a
        /*01ba*/ 	.byte	0x3f
	.zero		1


	//   ....[19]....
        /*01bc*/ 	.word	0x00005cd0
        /*01c0*/ 	.word	0x00000005
        /*01c4*/ 	.word	0x00000000
        /*01c8*/ 	.short	0x010a
        /*01ca*/ 	.byte	0x3f
	.zero		1


	//----- nvinfo : EIATTR_NUM_MBARRIERS
	.align		4
.L_35:
        /*01cc*/ 	.byte	0x03, 0x38
        /*01ce*/ 	.short	0x0006


	//----- nvinfo : EIATTR_EXIT_INSTR_OFFSETS
	.align		4
        /*01d0*/ 	.byte	0x04, 0x1c
        /*01d2*/ 	.short	(.L_37 - .L_36)


	//   ....[0]....
.L_36:
        /*01d4*/ 	.word	0x000009a0


	//   ....[1]....
        /*01d8*/ 	.word	0x000011c0


	//   ....[2]....
        /*01dc*/ 	.word	0x00004450


	//   ....[3]....
        /*01e0*/ 	.word	0x000049d0


	//   ....[4]....
        /*01e4*/ 	.word	0x00005ad0


	//----- nvinfo : EIATTR_MAX_THREADS
	.align		4
.L_37:
        /*01e8*/ 	.byte	0x04, 0x05
        /*01ea*/ 	.short	(.L_39 - .L_38)
.L_38:
        /*01ec*/ 	.word	0x00000180
        /*01f0*/ 	.word	0x00000001
        /*01f4*/ 	.word	0x00000001


	//----- nvinfo : EIATTR_CRS_STACK_SIZE
	.align		4
.L_39:
        /*01f8*/ 	.byte	0x04, 0x1e
        /*01fa*/ 	.short	(.L_41 - .L_40)
.L_40:
        /*01fc*/ 	.word	0x00000000


	//----- nvinfo : EIATTR_CBANK_PARAM_SIZE
	.align		4
.L_41:
        /*0200*/ 	.byte	0x03, 0x19
        /*0202*/ 	.short	0x0470


	//----- nvinfo : EIATTR_PARAM_CBANK
	.align		4
        /*0204*/ 	.byte	0x04, 0x0a
        /*0206*/ 	.short	(.L_43 - .L_42)
	.align		4
.L_42:
        /*0208*/ 	.word	index@(.nv.constant0._ZN7cutlass13device_kernelINS_4gemm6kernel13GemmUniversalIN4cute5tupleIJiiiiEEENS1_10collective13CollectiveMmaINS1_34MainloopSm90TmaGmmaWarpSpecializedILi2ENS5_IJNS4_1CILi2EEENSA_ILi1EEESC_EEENS1_35KernelTmaWarpSpecializedCooperativeEEENS5_IJNSA_ILi128EEENSA_ILi32EEENSA_ILi256EEEEEENS_6half_tENS5_IJlSC_lEEESK_SL_NS4_8TiledMMAINS4_8MMA_AtomIJNS4_4SM904GMMA25MMA_64x32x16_F32F16F16_SSILNSP_5MajorE0ELSR_0ELNSP_7ScaleInE1ELSS_1EEEEEENS4_6LayoutISD_NS5_IJSC_NSA_ILi0EEESW_EEEEENS5_IJNS4_10UnderscoreESZ_SZ_EEEEENS4_13SM90_TMA_LOADENS4_14ComposedLayoutINS4_7SwizzleILi3ELi4ELi3EEENS4_18smem_ptr_flag_bitsILi16EEENSV_INS5_IJNSA_ILi8EEENSA_ILi64EEEEEENS5_IJS19_SC_EEEEEEEvNS4_8identityENS4_23SM90_TMA_LOAD_MULTICASTES1D_vS1E_EENS_8epilogue10collective6detail29Sm90TmaWarpSpecializedAdapterINS1I_15DefaultEpilogueISK_SL_SL_NS1H_6thread17LinearCombinationISK_Li1EffLNS1M_9ScaleType4KindE0ELNS_15FloatRoundStyleE2ESK_EENS1_15EpilogueDefaultEEEEEvvEEEEvNT_6ParamsE)
        /*020c*/ 	.short	0x0210
        /*020e*/ 	.short	0x0470


	//----- nvinfo : EIATTR_SW_WAR
	.align		4
.L_43:
        /*0210*/ 	.byte	0x04, 0x36
        /*0212*/ 	.short	(.L_45 - .L_44)
.L_44:
        /*0214*/ 	.word	0x00000008
.L_45:


//--------------------- .nv.callgraph             --------------------------
	.section	.nv.callgraph,"",@"SHT_CUDA_CALLGRAPH"
	.align	4
	.sectionentsize	8
	.align		4
        /*0000*/ 	.word	0x00000000
	.align		4
        /*0004*/ 	.word	0xffffffff
	.align		4
        /*0008*/ 	.word	index@(_ZN7cutlass13device_kernelINS_4gemm6kernel13GemmUniversalIN4cute5tupleIJiiiiEEENS1_10collective13CollectiveMmaINS1_34MainloopSm90TmaGmmaWarpSpecializedILi2ENS5_IJNS4_1CILi2EEENSA_ILi1EEESC_EEENS1_35KernelTmaWarpSpecializedCooperativeEEENS5_IJNSA_ILi128EEENSA_ILi32EEENSA_ILi256EEEEEENS_6half_tENS5_IJlSC_lEEESK_SL_NS4_8TiledMMAINS4_8MMA_AtomIJNS4_4SM904GMMA25MMA_64x32x16_F32F16F16_SSILNSP_5MajorE0ELSR_0ELNSP_7ScaleInE1ELSS_1EEEEEENS4_6LayoutISD_NS5_IJSC_NSA_ILi0EEESW_EEEEENS5_IJNS4_10UnderscoreESZ_SZ_EEEEENS4_13SM90_TMA_LOADENS4_14ComposedLayoutINS4_7SwizzleILi3ELi4ELi3EEENS4_18smem_ptr_flag_bitsILi16EEENSV_INS5_IJNSA_ILi8EEENSA_ILi64EEEEEENS5_IJS19_SC_EEEEEEEvNS4_8identityENS4_23SM90_TMA_LOAD_MULTICASTES1D_vS1E_EENS_8epilogue10collective6detail29Sm90TmaWarpSpecializedAdapterINS1I_15DefaultEpilogueISK_SL_SL_NS1H_6thread17LinearCombinationISK_Li1EffLNS1M_9ScaleType4KindE0ELNS_15FloatRoundStyleE2ESK_EENS1_15EpilogueDefaultEEEEEvvEEEEvNT_6ParamsE)
	.align		4
        /*000c*/ 	.word	index@(__assertfail)
	.align		4
        /*0010*/ 	.word	0x00000000
	.align		4
        /*0014*/ 	.word	0xfffffffe
	.align		4
        /*0018*/ 	.word	0x00000000
	.align		4
        /*001c*/ 	.word	0xfffffffd
	.align		4
        /*0020*/ 	.word	0x00000000
	.align		4
        /*0024*/ 	.word	0xfffffffc


//--------------------- .nv.constant4             --------------------------
	.section	.nv.constant4,"a",@progbits
	.align	8
	.align		8
.nv.constant4:
        /*0000*/ 	.dword	__assertfail
	.align		8
        /*0008*/ 	.dword	__unnamed_1
	.align		8
        /*0010*/ 	.dword	_ZN39_INTERNAL_9f2612a3_4_k_cu_0c61bea7_33324cuda3std3__45__cpo5beginE
	.align		8
        /*0018*/ 	.dword	_ZN39_INTERNAL_9f2612a3_4_k_cu_0c61bea7_33324cuda3std3__45__cpo3endE
	.align		8
        /*0020*/ 	.dword	_ZN39_INTERNAL_9f2612a3_4_k_cu_0c61bea7_33324cuda3std3__45__cpo6cbeginE
	.align		8
        /*0028*/ 	.dword	_ZN39_INTERNAL_9f2612a3_4_k_cu_0c61bea7_33324cuda3std3__45__cpo4cendE
	.align		8
        /*0030*/ 	.dword	_ZN39_INTERNAL_9f2612a3_4_k_cu_0c61bea7_33324cuda3std3__441_GLOBAL__N__9f2612a3_4_k_cu_0c61bea7_33326ignoreE
	.align		8
        /*0038*/ 	.dword	_ZN39_INTERNAL_9f2612a3_4_k_cu_0c61bea7_33324cuda3std3__419piecewise_constructE
	.align		8
        /*0040*/ 	.dword	_ZN39_INTERNAL_9f2612a3_4_k_cu_0c61bea7_33324cuda3std3__48in_placeE
	.align		8
        /*0048*/ 	.dword	_ZN39_INTERNAL_9f2612a3_4_k_cu_0c61bea7_33324cuda3std6ranges3__45__cpo4swapE
	.align		8
        /*0050*/ 	.dword	_ZN39_INTERNAL_9f2612a3_4_k_cu_0c61bea7_33324cuda3std6ranges3__45__cpo9iter_moveE
	.align		8
        /*0058*/ 	.dword	_ZN39_INTERNAL_9f2612a3_4_k_cu_0c61bea7_33324cute7productE
	.align		8
        /*0060*/ 	.dword	_ZN39_INTERNAL_9f2612a3_4_k_cu_0c61bea7_33324cute1_E
	.align		8
        /*0068*/ 	.dword	$str$22
	.align		8
        /*0070*/ 	.dword	$str$23


//--------------------- .text._ZN7cutlass13device_kernelINS_4gemm6kernel13GemmUniversalIN4cute5tupleIJiiiiEEENS1_10collective13CollectiveMmaINS1_34MainloopSm90TmaGmmaWarpSpecializedILi2ENS5_IJNS4_1CILi2EEENSA_ILi1EEESC_EEENS1_35KernelTmaWarpSpecializedCooperativeEEENS5_IJNSA_ILi128EEENSA_ILi32EEENSA_ILi256EEEEEENS_6half_tENS5_IJlSC_lEEESK_SL_NS4_8TiledMMAINS4_8MMA_AtomIJNS4_4SM904GMMA25MMA_64x32x16_F32F16F16_SSILNSP_5MajorE0ELSR_0ELNSP_7ScaleInE1ELSS_1EEEEEENS4_6LayoutISD_NS5_IJSC_NSA_ILi0EEESW_EEEEENS5_IJNS4_10UnderscoreESZ_SZ_EEEEENS4_13SM90_TMA_LOADENS4_14ComposedLayoutINS4_7SwizzleILi3ELi4ELi3EEENS4_18smem_ptr_flag_bitsILi16EEENSV_INS5_IJNSA_ILi8EEENSA_ILi64EEEEEENS5_IJS19_SC_EEEEEEEvNS4_8identityENS4_23SM90_TMA_LOAD_MULTICASTES1D_vS1E_EENS_8epilogue10collective6detail29Sm90TmaWarpSpecializedAdapterINS1I_15DefaultEpilogueISK_SL_SL_NS1H_6thread17LinearCombinationISK_Li1EffLNS1M_9ScaleType4KindE0ELNS_15FloatRoundStyleE2ESK_EENS1_15EpilogueDefaultEEEEEvvEEEEvNT_6ParamsE --------------------------
	.section	.text._ZN7cutlass13device_kernelINS_4gemm6kernel13GemmUniversalIN4cute5tupleIJiiiiEEENS1_10collective13CollectiveMmaINS1_34MainloopSm90TmaGmmaWarpSpecializedILi2ENS5_IJNS4_1CILi2EEENSA_ILi1EEESC_EEENS1_35KernelTmaWarpSpecializedCooperativeEEENS5_IJNSA_ILi128EEENSA_ILi32EEENSA_ILi256EEEEEENS_6half_tENS5_IJlSC_lEEESK_SL_NS4_8TiledMMAINS4_8MMA_AtomIJNS4_4SM904GMMA25MMA_64x32x16_F32F16F16_SSILNSP_5MajorE0ELSR_0ELNSP_7ScaleInE1ELSS_1EEEEEENS4_6LayoutISD_NS5_IJSC_NSA_ILi0EEESW_EEEEENS5_IJNS4_10UnderscoreESZ_SZ_EEEEENS4_13SM90_TMA_LOADENS4_14ComposedLayoutINS4_7SwizzleILi3ELi4ELi3EEENS4_18smem_ptr_flag_bitsILi16EEENSV_INS5_IJNSA_ILi8EEENSA_ILi64EEEEEENS5_IJS19_SC_EEEEEEEvNS4_8identityENS4_23SM90_TMA_LOAD_MULTICASTES1D_vS1E_EENS_8epilogue10collective6detail29Sm90TmaWarpSpecializedAdapterINS1I_15DefaultEpilogueISK_SL_SL_NS1H_6thread17LinearCombinationISK_Li1EffLNS1M_9ScaleType4KindE0ELNS_15FloatRoundStyleE2ESK_EENS1_15EpilogueDefaultEEEEEvvEEEEvNT_6ParamsE,"ax",@progbits
	.align	128
.text._ZN7cutlass13device_kernelINS_4gemm6kernel13GemmUniversalIN4cute5tupleIJiiiiEEENS1_10collective13CollectiveMmaINS1_34MainloopSm90TmaGmmaWarpSpecializedILi2ENS5_IJNS4_1CILi2EEENSA_ILi1EEESC_EEENS1_35KernelTmaWarpSpecializedCooperativeEEENS5_IJNSA_ILi128EEENSA_ILi32EEENSA_ILi256EEEEEENS_6half_tENS5_IJlSC_lEEESK_SL_NS4_8TiledMMAINS4_8MMA_AtomIJNS4_4SM904GMMA25MMA_64x32x16_F32F16F16_SSILNSP_5MajorE0ELSR_0ELNSP_7ScaleInE1ELSS_1EEEEEENS4_6LayoutISD_NS5_IJSC_NSA_ILi0EEESW_EEEEENS5_IJNS4_10UnderscoreESZ_SZ_EEEEENS4_13SM90_TMA_LOADENS4_14ComposedLayoutINS4_7SwizzleILi3ELi4ELi3EEENS4_18smem_ptr_flag_bitsILi16EEENSV_INS5_IJNSA_ILi8EEENSA_ILi64EEEEEENS5_IJS19_SC_EEEEEEEvNS4_8identityENS4_23SM90_TMA_LOAD_MULTICASTES1D_vS1E_EENS_8epilogue10collective6detail29Sm90TmaWarpSpecializedAdapterINS1I_15DefaultEpilogueISK_SL_SL_NS1H_6thread17LinearCombinationISK_Li1EffLNS1M_9ScaleType4KindE0ELNS_15FloatRoundStyleE2ESK_EENS1_15EpilogueDefaultEEEEEvvEEEEvNT_6ParamsE:
        .type           _ZN7cutlass13device_kernelINS_4gemm6kernel13GemmUniversalIN4cute5tupleIJiiiiEEENS1_10collective13CollectiveMmaINS1_34MainloopSm90TmaGmmaWarpSpecializedILi2ENS5_IJNS4_1CILi2EEENSA_ILi1EEESC_EEENS1_35KernelTmaWarpSpecializedCooperativeEEENS5_IJNSA_ILi128EEENSA_ILi32EEENSA_ILi256EEEEEENS_6half_tENS5_IJlSC_lEEESK_SL_NS4_8TiledMMAINS4_8MMA_AtomIJNS4_4SM904GMMA25MMA_64x32x16_F32F16F16_SSILNSP_5MajorE0ELSR_0ELNSP_7ScaleInE1ELSS_1EEEEEENS4_6LayoutISD_NS5_IJSC_NSA_ILi0EEESW_EEEEENS5_IJNS4_10UnderscoreESZ_SZ_EEEEENS4_13SM90_TMA_LOADENS4_14ComposedLayoutINS4_7SwizzleILi3ELi4ELi3EEENS4_18smem_ptr_flag_bitsILi16EEENSV_INS5_IJNSA_ILi8EEENSA_ILi64EEEEEENS5_IJS19_SC_EEEEEEEvNS4_8identityENS4_23SM90_TMA_LOAD_MULTICASTES1D_vS1E_EENS_8epilogue10collective6detail29Sm90TmaWarpSpecializedAdapterINS1I_15DefaultEpilogueISK_SL_SL_NS1H_6thread17LinearCombinationISK_Li1EffLNS1M_9ScaleType4KindE0ELNS_15FloatRoundStyleE2ESK_EENS1_15EpilogueDefaultEEEEEvvEEEEvNT_6ParamsE,@function
        .size           _ZN7cutlass13device_kernelINS_4gemm6kernel13GemmUniversalIN4cute5tupleIJiiiiEEENS1_10collective13CollectiveMmaINS1_34MainloopSm90TmaGmmaWarpSpecializedILi2ENS5_IJNS4_1CILi2EEENSA_ILi1EEESC_EEENS1_35KernelTmaWarpSpecializedCooperativeEEENS5_IJNSA_ILi128EEENSA_ILi32EEENSA_ILi256EEEEEENS_6half_tENS5_IJlSC_lEEESK_SL_NS4_8TiledMMAINS4_8MMA_AtomIJNS4_4SM904GMMA25MMA_64x32x16_F32F16F16_SSILNSP_5MajorE0ELSR_0ELNSP_7ScaleInE1ELSS_1EEEEEENS4_6LayoutISD_NS5_IJSC_NSA_ILi0EEESW_EEEEENS5_IJNS4_10UnderscoreESZ_SZ_EEEEENS4_13SM90_TMA_LOADENS4_14ComposedLayoutINS4_7SwizzleILi3ELi4ELi3EEENS4_18smem_ptr_flag_bitsILi16EEENSV_INS5_IJNSA_ILi8EEENSA_ILi64EEEEEENS5_IJS19_SC_EEEEEEEvNS4_8identityENS4_23SM90_TMA_LOAD_MULTICASTES1D_vS1E_EENS_8epilogue10collective6detail29Sm90TmaWarpSpecializedAdapterINS1I_15DefaultEpilogueISK_SL_SL_NS1H_6thread17LinearCombinationISK_Li1EffLNS1M_9ScaleType4KindE0ELNS_15FloatRoundStyleE2ESK_EENS1_15EpilogueDefaultEEEEEvvEEEEvNT_6ParamsE,(.L_x_97 - _ZN7cutlass13device_kernelINS_4gemm6kernel13GemmUniversalIN4cute5tupleIJiiiiEEENS1_10collective13CollectiveMmaINS1_34MainloopSm90TmaGmmaWarpSpecializedILi2ENS5_IJNS4_1CILi2EEENSA_ILi1EEESC_EEENS1_35KernelTmaWarpSpecializedCooperativeEEENS5_IJNSA_ILi128EEENSA_ILi32EEENSA_ILi256EEEEEENS_6half_tENS5_IJlSC_lEEESK_SL_NS4_8TiledMMAINS4_8MMA_AtomIJNS4_4SM904GMMA25MMA_64x32x16_F32F16F16_SSILNSP_5MajorE0ELSR_0ELNSP_7ScaleInE1ELSS_1EEEEEENS4_6LayoutISD_NS5_IJSC_NSA_ILi0EEESW_EEEEENS5_IJNS4_10UnderscoreESZ_SZ_EEEEENS4_13SM90_TMA_LOADENS4_14ComposedLayoutINS4_7SwizzleILi3ELi4ELi3EEENS4_18smem_ptr_flag_bitsILi16EEENSV_INS5_IJNSA_ILi8EEENSA_ILi64EEEEEENS5_IJS19_SC_EEEEEEEvNS4_8identityENS4_23SM90_TMA_LOAD_MULTICASTES1D_vS1E_EENS_8epilogue10collective6detail29Sm90TmaWarpSpecializedAdapterINS1I_15DefaultEpilogueISK_SL_SL_NS1H_6thread17LinearCombinationISK_Li1EffLNS1M_9ScaleType4KindE0ELNS_15FloatRoundStyleE2ESK_EENS1_15EpilogueDefaultEEEEEvvEEEEvNT_6ParamsE)
        .other          _ZN7cutlass13device_kernelINS_4gemm6kernel13GemmUniversalIN4cute5tupleIJiiiiEEENS1_10collective13CollectiveMmaINS1_34MainloopSm90TmaGmmaWarpSpecializedILi2ENS5_IJNS4_1CILi2EEENSA_ILi1EEESC_EEENS1_35KernelTmaWarpSpecializedCooperativeEEENS5_IJNSA_ILi128EEENSA_ILi32EEENSA_ILi256EEEEEENS_6half_tENS5_IJlSC_lEEESK_SL_NS4_8TiledMMAINS4_8MMA_AtomIJNS4_4SM904GMMA25MMA_64x32x16_F32F16F16_SSILNSP_5MajorE0ELSR_0ELNSP_7ScaleInE1ELSS_1EEEEEENS4_6LayoutISD_NS5_IJSC_NSA_ILi0EEESW_EEEEENS5_IJNS4_10UnderscoreESZ_SZ_EEEEENS4_13SM90_TMA_LOADENS4_14ComposedLayoutINS4_7SwizzleILi3ELi4ELi3EEENS4_18smem_ptr_flag_bitsILi16EEENSV_INS5_IJNSA_ILi8EEENSA_ILi64EEEEEENS5_IJS19_SC_EEEEEEEvNS4_8identityENS4_23SM90_TMA_LOAD_MULTICASTES1D_vS1E_EENS_8epilogue10collective6detail29Sm90TmaWarpSpecializedAdapterINS1I_15DefaultEpilogueISK_SL_SL_NS1H_6thread17LinearCombinationISK_Li1EffLNS1M_9ScaleType4KindE0ELNS_15FloatRoundStyleE2ESK_EENS1_15EpilogueDefaultEEEEEvvEEEEvNT_6ParamsE,@"STO_CUDA_ENTRY STV_DEFAULT"
_ZN7cutlass13device_kernelINS_4gemm6kernel13GemmUniversalIN4cute5tupleIJiiiiEEENS1_10collective13CollectiveMmaINS1_34MainloopSm90TmaGmmaWarpSpecializedILi2ENS5_IJNS4_1CILi2EEENSA_ILi1EEESC_EEENS1_35KernelTmaWarpSpecializedCooperativeEEENS5_IJNSA_ILi128EEENSA_ILi32EEENSA_ILi256EEEEEENS_6half_tENS5_IJlSC_lEEESK_SL_NS4_8TiledMMAINS4_8MMA_AtomIJNS4_4SM904GMMA25MMA_64x32x16_F32F16F16_SSILNSP_5MajorE0ELSR_0ELNSP_7ScaleInE1ELSS_1EEEEEENS4_6LayoutISD_NS5_IJSC_NSA_ILi0EEESW_EEEEENS5_IJNS4_10UnderscoreESZ_SZ_EEEEENS4_13SM90_TMA_LOADENS4_14ComposedLayoutINS4_7SwizzleILi3ELi4ELi3EEENS4_18smem_ptr_flag_bitsILi16EEENSV_INS5_IJNSA_ILi8EEENSA_ILi64EEEEEENS5_IJS19_SC_EEEEEEEvNS4_8identityENS4_23SM90_TMA_LOAD_MULTICASTES1D_vS1E_EENS_8epilogue10collective6detail29Sm90TmaWarpSpecializedAdapterINS1I_15DefaultEpilogueISK_SL_SL_NS1H_6thread17LinearCombinationISK_Li1EffLNS1M_9ScaleType4KindE0ELNS_15FloatRoundStyleE2ESK_EENS1_15EpilogueDefaultEEEEEvvEEEEvNT_6ParamsE:
[----:B------:R-:W0:Y:S01]  /*0000*/  LDC R1, c[0x0][0x28] ;  /* 0x00000a00ff017b82 */ /* 0x000e220000000800 */
[----:B------:R-:W1:Y:S01]  /*0010*/  S2R R47, SR_TID.X ;  /* 0x00000000002f7919 */ /* 0x000e620000002100 */
[----:B------:R-:W-:Y:S01]  /*0020*/  ELECT P0, URZ, PT ;  /* 0x00000000003f782f */ /* 0x000fe20003800000 */
[----:B------:R-:W-:Y:S01]  /*0030*/  BSSY B0, `(.L_x_0) ;  /* 0x000000f000007945 */ /* 0x000fe20003800000 */
[--C-:B-1----:R-:W-:Y:S02]  /*0040*/  SHF.R.U32.HI R0, RZ, 0x5, R47.reuse ;  /* 0x00000005ff007819 */ /* 0x102fe4000001162f */
[----:B------:R-:W-:-:S03]  /*0050*/  SHF.R.U32.HI R6, RZ, 0x7, R47 ;  /* 0x00000007ff067819 */ /* 0x000fc6000001162f */
[----:B------:R-:W1:Y:S04]  /*0060*/  SHFL.IDX PT, R3, R0, RZ, 0x1f ;  /* 0x00001fff00037589 */ /* 0x000e6800000e0000 */
[----:B------:R2:W3:Y:S01]  /*0070*/  SHFL.IDX PT, R2, R6, RZ, 0x1f ;  /* 0x00001fff06027589 */ /* 0x0004e200000e0000 */
[----:B-1----:R-:W-:-:S13]  /*0080*/  ISETP.NE.OR P0, PT, R3, RZ, !P0 ;  /* 0x000000ff0300720c */ /* 0x002fda0004705670 */
[----:B0-23--:R-:W-:Y:S05]  /*0090*/  @P0 BRA `(.L_x_1) ;  /* 0x0000000000200947 */ /* 0x00dfea0003800000 */
[----:B------:R-:W-:Y:S02]  /*00a0*/  ULDC.64 UR4, c[0x0][0x198] ;  /* 0x0000660000047ab9 */ /* 0x000fe40000000a00 */
[----:B------:R-:W-:Y:S02]  /*00b0*/  UIADD3 UR6, UP0, UR4, 0xf0, URZ ;  /* 0x000000f004067890 */ /* 0x000fe4000ff1e03f */
[----:B------:R-:W-:Y:S02]  /*00c0*/  UIADD3 UR4, UP1, UR4, 0x1f0, URZ ;  /* 0x000001f004047890 */ /* 0x000fe4000ff3e03f */
[----:B------:R-:W-:Y:S02]  /*00d0*/  UIADD3.X UR7, URZ, UR5, URZ, UP0, !UPT ;  /* 0x000000053f077290 */ /* 0x000fe400087fe43f */
[----:B------:R-:W-:-:S07]  /*00e0*/  UIADD3.X UR5, URZ, UR5, URZ, UP1, !UPT ;  /* 0x000000053f057290 */ /* 0x000fce0008ffe43f */
[----:B------:R0:W-:Y:S02]  /*00f0*/  UTMACCTL.PF [UR6] ;  /* 0x00000000060079b9 */ /* 0x0001e40008040000 */
[----:B------:R0:W-:Y:S02]  /*0100*/  UTMACCTL.PF [UR4] ;  /* 0x00000000040079b9 */ /* 0x0001e40008040000 */
[----:B0-----:R-:W-:Y:S01]  /*0110*/  NOP ;  /* 0x0000000000007918 */ /* 0x001fe20000000000 */
.L_x_1:
[----:B------:R-:W-:Y:S05]  /*0120*/  BSYNC B0 ;  /* 0x0000000000007941 */ /* 0x000fea0003800000 */
.L_x_0:
[----:B------:R-:W0:Y:S02]  /*0130*/  SHFL.IDX PT, R5, R0, RZ, 0x1f ;  /* 0x00001fff00057589 */ /* 0x000e2400000e0000 */
[----:B0-----:R-:W-:-:S13]  /*0140*/  ISETP.NE.AND P0, PT, R5, RZ, PT ;  /* 0x000000ff0500720c */ /* 0x001fda0003f05270 */
[----:B------:R-:W-:Y:S05]  /*0150*/  @P0 BRA `(.L_x_2) ;  /* 0x0000000000480947 */ /* 0x000fea0003800000 */
[----:B------:R-:W0:Y:S01]  /*0160*/  S2UR UR8, SR_CgaCtaId ;  /* 0x00000000000879c3 */ /* 0x000e220000008800 */
[----:B------:R-:W-:Y:S01]  /*0170*/  UMOV UR4, 0x400 ;  /* 0x0000040000047882 */ /* 0x000fe20000000000 */
[----:B------:R-:W-:Y:S01]  /*0180*/  UMOV UR5, 0x1 ;  /* 0x0000000100057882 */ /* 0x000fe20000000000 */
[----:B------:R-:W-:Y:S01]  /*0190*/  UMOV UR6, 0x4 ;  /* 0x0000000400067882 */ /* 0x000fe20000000000 */
[----:B------:R-:W-:Y:S01]  /*01a0*/  ELECT P0, URZ, PT ;  /* 0x00000000003f782f */ /* 0x000fe20003800000 */
[----:B------:R-:W-:-:S04]  /*01b0*/  UIADD3 UR6, -UR6, 0x100000, URZ ;  /* 0x0010000006067890 */ /* 0x000fc8000fffe13f */
[----:B------:R-:W-:Y:S02]  /*01c0*/  USHF.L.U32 UR7, UR6, 0xb, URZ ;  /* 0x0000000b06077899 */ /* 0x000fe4000800063f */
[----:B------:R-:W-:Y:S02]  /*01d0*/  USHF.L.U32 UR6, UR6, 0x1, URZ ;  /* 0x0000000106067899 */ /* 0x000fe4000800063f */
[----:B0-----:R-:W-:Y:S02]  /*01e0*/  ULEA UR8, UR8, UR4, 0x18 ;  /* 0x0000000408087291 */ /* 0x001fe4000f8ec03f */
[----:B------:R-:W-:-:S04]  /*01f0*/  UIADD3 UR4, -UR5, 0x100000, URZ ;  /* 0x0010000005047890 */ /* 0x000fc8000fffe13f */
[----:B------:R-:W-:Y:S02]  /*0200*/  USHF.L.U32 UR5, UR4, 0xb, URZ ;  /* 0x0000000b04057899 */ /* 0x000fe4000800063f */
[----:B------:R-:W-:Y:S01]  /*0210*/  USHF.L.U32 UR4, UR4, 0x1, URZ ;  /* 0x0000000104047899 */ /* 0x000fe2000800063f */
[----:B------:R-:W0:Y:S11]  /*0220*/  FENCE.VIEW.ASYNC.S ;  /* 0x00000000000073c6 */ /* 0x000e360000000000 */
[----:B0-----:R0:W1:Y:S01]  /*0230*/  SYNCS.EXCH.64 URZ, [UR8], UR4 ;  /* 0x00000004083f75b2 */ /* 0x0010620008000100 */
[----:B------:R0:W2:Y:S01]  /*0240*/  SYNCS.EXCH.64 URZ, [UR8+0x10], UR6 ;  /* 0x00001006083f75b2 */ /* 0x0000a20008000100 */
[----:B------:R0:W3:Y:S01]  /*0250*/  SYNCS.EXCH.64 URZ, [UR8+0x8], UR4 ;  /* 0x00000804083f75b2 */ /* 0x0000e20008000100 */
[----:B------:R0:W4:Y:S01]  /*0260*/  SYNCS.EXCH.64 URZ, [UR8+0x18], UR6 ;  /* 0x00001806083f75b2 */ /* 0x0001220008000100 */
[----:B------:R-:W-:Y:S01]  /*0270*/  NOP ;  /* 0x0000000000007918 */ /* 0x000fe20000000000 */
.L_x_2:
[----:B------:R-:W-:Y:S01]  /*0280*/  SHF.R.S32.HI R4, RZ, 0x1f, R47 ;  /* 0x0000001fff047819 */ /* 0x000fe2000001142f */
[----:B------:R-:W5:Y:S01]  /*0290*/  SHFL.IDX PT, R0, R0, RZ, 0x1f ;  /* 0x00001fff00007589 */ /* 0x000f6200000e0000 */
[----:B0-----:R-:W0:Y:S01]  /*02a0*/  S2UR UR8, SR_CTAID.X ;  /* 0x00000000000879c3 */ /* 0x001e220000002500 */
[----:B------:R-:W-:Y:S02]  /*02b0*/  ELECT P0, URZ, PT ;  /* 0x00000000003f782f */ /* 0x000fe40003800000 */
[----:B------:R-:W-:Y:S01]  /*02c0*/  LEA.HI R4, R4, R47, RZ, 0x7 ;  /* 0x0000002f04047211 */ /* 0x000fe200078f38ff */
[----:B------:R-:W-:Y:S01]  /*02d0*/  ULDC UR4, c[0x0][0x150] ;  /* 0x0000540000047ab9 */ /* 0x000fe20000000800 */
[----:B------:R-:W-:Y:S01]  /*02e0*/  SHF.R.S32.HI R10, RZ, 0x1f, R5 ;  /* 0x0000001fff0a7819 */ /* 0x000fe20000011405 */
[----:B------:R-:W-:Y:S01]  /*02f0*/  NOP ;  /* 0x0000000000007918 */ /* 0x000fe20000000000 */
[----:B------:R-:W-:Y:S01]  /*0300*/  LOP3.LUT R4, R4, 0xffffff80, RZ, 0xc0, !PT ;  /* 0xffffff8004047812 */ /* 0x000fe200078ec0ff */
[----:B------:R-:W-:Y:S01]  /*0310*/  NOP ;  /* 0x0000000000007918 */ /* 0x000fe20000000000 */
[----:B------:R-:W-:Y:S01]  /*0320*/  LEA.HI R10, R10, R5, RZ, 0x2 ;  /* 0x000000050a0a7211 */ /* 0x000fe200078f10ff */
[----:B------:R-:W1:Y:S01]  /*0330*/  LDC R12, c[0x0][0x144] ;  /* 0x00005100ff0c7b82 */ /* 0x000e620000000800 */
[----:B------:R-:W-:Y:S01]  /*0340*/  IMAD.MOV.U32 R22, RZ, RZ, 0x1 ;  /* 0x00000001ff167424 */ /* 0x000fe200078e00ff */
[----:B------:R-:W-:Y:S01]  /*0350*/  ISETP.NE.AND P3, PT, R2, RZ, PT ;  /* 0x000000ff0200720c */ /* 0x000fe20003f65270 */
[----:B------:R-:W-:Y:S01]  /*0360*/  IMAD.IADD R8, R47, 0x1, -R4 ;  /* 0x000000012f087824 */ /* 0x000fe200078e0a04 */
[----:B------:R-:W-:Y:S01]  /*0370*/  LOP3.LUT R10, R10, 0x3ffffffc, RZ, 0xc0, !PT ;  /* 0x3ffffffc0a0a7812 */ /* 0x000fe200078ec0ff */
[----:B------:R-:W2:Y:S03]  /*0380*/  S2R R4, SR_CTAID.Y ;  /* 0x0000000000047919 */ /* 0x000ea60000002600 */
[----:B------:R-:W-:Y:S01]  /*0390*/  SHF.R.S32.HI R7, RZ, 0x1f, R8 ;  /* 0x0000001fff077819 */ /* 0x000fe20000011408 */
[----:B------:R-:W-:Y:S01]  /*03a0*/  IMAD.IADD R10, R5, 0x1, -R10 ;  /* 0x00000001050a7824 */ /* 0x000fe200078e0a0a */
[----:B------:R-:W3:Y:S02]  /*03b0*/  LDC R14, c[0x0][0x140] ;  /* 0x00005000ff0e7b82 */ /* 0x000ee40000000800 */
[----:B------:R-:W-:-:S02]  /*03c0*/  LEA.HI R7, R7, R8, RZ, 0x3 ;  /* 0x0000000807077211 */ /* 0x000fc400078f18ff */
[----:B-----5:R-:W-:Y:S02]  /*03d0*/  ISETP.NE.OR P0, PT, R0, RZ, !P0 ;  /* 0x000000ff0000720c */ /* 0x020fe40004705670 */
[--C-:B------:R-:W-:Y:S02]  /*03e0*/  SHF.R.S32.HI R0, RZ, 0x3, R7.reuse ;  /* 0x00000003ff007819 */ /* 0x100fe40000011407 */
[----:B0-----:R-:W-:Y:S02]  /*03f0*/  I2FP.F32.U32 R9, UR8 ;  /* 0x0000000800097c45 */ /* 0x001fe40008201000 */
[----:B------:R-:W-:-:S03]  /*0400*/  SHF.R.S32.HI R7, RZ, 0x1f, R7 ;  /* 0x0000001fff077819 */ /* 0x000fc60000011407 */
[----:B------:R-:W-:Y:S01]  /*0410*/  FMUL R11, R9, UR4 ;  /* 0x00000004090b7c20 */ /* 0x000fe20008400000 */
[----:B------:R-:W-:Y:S01]  /*0420*/  LEA.HI R7, R7, R0, RZ, 0x2 ;  /* 0x0000000007077211 */ /* 0x000fe200078f10ff */
[----:B------:R-:W-:Y:S01]  /*0430*/  ULDC UR4, c[0x0][0x154] ;  /* 0x0000550000047ab9 */ /* 0x000fe20000000800 */
[----:B------:R-:W0:Y:S01]  /*0440*/  LDC R9, c[0x0][0x148] ;  /* 0x00005200ff097b82 */ /* 0x000e220000000800 */
[----:B------:R-:W-:Y:S01]  /*0450*/  VOTEU.ALL UP0, P0 ;  /* 0x00000000003f7886 */ /* 0x000fe20000000000 */
[----:B------:R-:W-:Y:S01]  /*0460*/  LOP3.LUT R7, R7, 0xfffffffc, RZ, 0xc0, !PT ;  /* 0xfffffffc07077812 */ /* 0x000fe200078ec0ff */
[----:B------:R-:W5:Y:S01]  /*0470*/  F2I.U32.TRUNC.NTZ R11, R11 ;  /* 0x0000000b000b7305 */ /* 0x000f62000020f000 */
[----:B------:R-:W-:Y:S02]  /*0480*/  VOTEU.ALL UP1, P0 ;  /* 0x00000000003f7886 */ /* 0x000fe40000020000 */
[----:B------:R-:W-:Y:S01]  /*0490*/  @!UP0 UMOV UR6, 0x400 ;  /* 0x0000040000068882 */ /* 0x000fe20000000000 */
[----:B------:R-:W-:Y:S01]  /*04a0*/  IMAD.IADD R7, R0, 0x1, -R7 ;  /* 0x0000000100077824 */ /* 0x000fe200078e0a07 */
[----:B------:R-:W4:Y:S01]  /*04b0*/  @!UP0 S2UR UR7, SR_CgaCtaId ;  /* 0x00000000000789c3 */ /* 0x000f220000008800 */
[----:B------:R-:W-:-:S02]  /*04c0*/  SHF.R.S32.HI R0, RZ, 0x1f, R3 ;  /* 0x0000001fff007819 */ /* 0x000fc40000011403 */
[----:B------:R-:W-:Y:S01]  /*04d0*/  IMAD R10, R10, 0x4, R7 ;  /* 0x000000040a0a7824 */ /* 0x000fe200078e0207 */
[----:B--2---:R-:W-:Y:S02]  /*04e0*/  I2FP.F32.U32 R13, R4 ;  /* 0x00000004000d7245 */ /* 0x004fe40000201000 */
[----:B------:R-:W-:Y:S01]  /*04f0*/  LEA.HI R0, R0, R3, RZ, 0x2 ;  /* 0x0000000300007211 */ /* 0x000fe200078f10ff */
[C---:B------:R-:W-:Y:S01]  /*0500*/  IMAD.SHL.U32 R19, R10.reuse, 0x4, RZ ;  /* 0x000000040a137824 */ /* 0x040fe200078e00ff */
[----:B------:R-:W-:Y:S01]  /*0510*/  LEA.HI R7, R10, R10, RZ, 0x1 ;  /* 0x0000000a0a077211 */ /* 0x000fe200078f08ff */
[----:B------:R-:W-:Y:S01]  /*0520*/  FMUL R13, R13, UR4 ;  /* 0x000000040d0d7c20 */ /* 0x000fe20008400000 */
[----:B-----5:R-:W-:Y:S01]  /*0530*/  IMAD.MOV R15, RZ, RZ, -R11 ;  /* 0x000000ffff0f7224 */ /* 0x020fe200078e0a0b */
[----:B------:R-:W-:Y:S01]  /*0540*/  LOP3.LUT R0, R0, 0xfffffffc, RZ, 0xc0, !PT ;  /* 0xfffffffc00007812 */ /* 0x000fe200078ec0ff */
[----:B------:R-:W-:Y:S01]  /*0550*/  UMOV UR4, 0x20 ;  /* 0x0000002000047882 */ /* 0x000fe20000000000 */
[----:B------:R-:W-:Y:S01]  /*0560*/  LOP3.LUT R11, R7, 0xfffffffe, RZ, 0xc0, !PT ;  /* 0xfffffffe070b7812 */ /* 0x000fe200078ec0ff */
[----:B-1----:R-:W-:Y:S01]  /*0570*/  IMAD R7, R12, R15, UR8 ;  /* 0x000000080c077e24 */ /* 0x002fe2000f8e020f */
[----:B------:R-:W1:Y:S01]  /*0580*/  F2I.U32.TRUNC.NTZ R13, R13 ;  /* 0x0000000d000d7305 */ /* 0x000e62000020f000 */
[----:B------:R-:W-:Y:S01]  /*0590*/  IMAD.IADD R3, R3, 0x1, -R0 ;  /* 0x0000000103037824 */ /* 0x000fe200078e0a00 */
[C---:B------:R-:W-:Y:S01]  /*05a0*/  LOP3.LUT R19, R10.reuse, 0xc, R19, 0x78, !PT ;  /* 0x0000000c0a137812 */ /* 0x040fe200078e7813 */
[----:B------:R-:W-:Y:S01]  /*05b0*/  IMAD.IADD R12, R10, 0x1, -R11 ;  /* 0x000000010a0c7824 */ /* 0x000fe200078e0a0b */
[----:B------:R-:W-:-:S04]  /*05c0*/  @!UP0 UIADD3 UR4, -UR4, 0x100000, URZ ;  /* 0x0010000004048890 */ /* 0x000fc8000fffe13f */
[----:B------:R-:W-:Y:S02]  /*05d0*/  @!UP0 USHF.L.U32 UR5, UR4, 0xb, URZ ;  /* 0x0000000b04058899 */ /* 0x000fe4000800063f */
[----:B------:R-:W-:Y:S01]  /*05e0*/  @!UP0 USHF.L.U32 UR4, UR4, 0x1, URZ ;  /* 0x0000000104048899 */ /* 0x000fe2000800063f */
[----:B---3--:R-:W-:Y:S02]  /*05f0*/  ISETP.EQ.U32.AND P2, PT, R14, 0x1, PT ;  /* 0x000000010e00780c */ /* 0x008fe40003f42070 */
[C---:B------:R-:W-:Y:S02]  /*0600*/  ISETP.NE.AND P1, PT, R3.reuse, 0x3, PT ;  /* 0x000000030300780c */ /* 0x040fe40003f25270 */
[----:B------:R-:W-:Y:S01]  /*0610*/  ISETP.NE.AND P4, PT, R12, R7, PT ;  /* 0x000000070c00720c */ /* 0x000fe20003f85270 */
[----:B----4-:R-:W-:Y:S01]  /*0620*/  @!UP0 ULEA UR6, UR7, UR6, 0x18 ;  /* 0x0000000607068291 */ /* 0x010fe2000f8ec03f */
[----:B------:R-:W-:Y:S01]  /*0630*/  ISETP.EQ.OR P1, PT, R3, RZ, !P1 ;  /* 0x000000ff0300720c */ /* 0x000fe20004f22670 */
[----:B------:R-:W-:Y:S01]  /*0640*/  VOTEU.ALL UP0, P0 ;  /* 0x00000000003f7886 */ /* 0x000fe20000000000 */
[----:B------:R-:W-:Y:S01]  /*0650*/  LOP3.LUT P0, RZ, R8, 0x7, RZ, 0xc0, !PT ;  /* 0x0000000708ff7812 */ /* 0x000fe2000780c0ff */
[C---:B------:R-:W-:Y:S01]  /*0660*/  VIADD R8, R2.reuse, 0xffffffff ;  /* 0xffffffff02087836 */ /* 0x040fe20000000000 */
[----:B------:R-:W-:Y:S01]  /*0670*/  ISETP.EQ.AND P1, PT, R2, RZ, P1 ;  /* 0x000000ff0200720c */ /* 0x000fe20000f22270 */
[----:B-1----:R-:W-:Y:S01]  /*0680*/  IMAD.MOV R20, RZ, RZ, -R13 ;  /* 0x000000ffff147224 */ /* 0x002fe200078e0a0d */
[----:B------:R-:W-:-:S02]  /*0690*/  ISETP.LT.U32.AND P0, PT, R19, 0x2, !P0 ;  /* 0x000000021300780c */ /* 0x000fc40004701070 */
[----:B------:R-:W-:Y:S01]  /*06a0*/  ISETP.GE.U32.AND P6, PT, R8, 0x2, PT ;  /* 0x000000020800780c */ /* 0x000fe20003fc6070 */
[----:B0-----:R-:W-:Y:S01]  /*06b0*/  IMAD R11, R9, R20, R4 ;  /* 0x00000014090b7224 */ /* 0x001fe200078e0204 */
[----:B------:R-:W-:Y:S01]  /*06c0*/  SEL R18, RZ, 0x1, !P1 ;  /* 0x00000001ff127807 */ /* 0x000fe20004800000 */
[----:B------:R-:W0:Y:S02]  /*06d0*/  FENCE.VIEW.ASYNC.S ;  /* 0x00000000000073c6 */ /* 0x000e240000000000 */
[----:B0-----:R0:W1:Y:S01]  /*06e0*/  @!UP0 SYNCS.EXCH.64 URZ, [UR6+0x30], UR4 ;  /* 0x00003004063f85b2 */ /* 0x0010620008000100 */
[----:B------:R-:W-:Y:S02]  /*06f0*/  @P4 LEA.HI R0, R19, R19, RZ, 0x1 ;  /* 0x0000001313004211 */ /* 0x000fe400078f08ff */
[----:B------:R-:W-:Y:S02]  /*0700*/  SEL R18, R18, 0x2, P6 ;  /* 0x0000000212127807 */ /* 0x000fe40003000000 */
[----:B------:R-:W-:-:S04]  /*0710*/  @P4 SHF.R.S32.HI R0, RZ, 0x1, R0 ;  /* 0x00000001ff004819 */ /* 0x000fc80000011400 */
[----:B------:R-:W-:Y:S02]  /*0720*/  @P4 ISETP.NE.AND P5, PT, R0, R11, PT ;  /* 0x0000000b0000420c */ /* 0x000fe40003fa5270 */
[----:B------:R-:W-:Y:S02]  /*0730*/  SEL R11, RZ, 0x1, !P0 ;  /* 0x00000001ff0b7807 */ /* 0x000fe40004000000 */
[----:B------:R-:W-:Y:S02]  /*0740*/  @P4 SEL R22, RZ, 0x1, P5 ;  /* 0x00000001ff164807 */ /* 0x000fe40002800000 */
[----:B------:R-:W-:Y:S01]  /*0750*/  LOP3.LUT R0, R47, 0x7f, RZ, 0xc0, !PT ;  /* 0x0000007f2f007812 */ /* 0x000fe200078ec0ff */
[----:B------:R0:W2:Y:S01]  /*0760*/  @!UP1 SYNCS.EXCH.64 URZ, [UR6+0x38], UR4 ;  /* 0x00003804063f95b2 */ /* 0x0000a20008000100 */
[----:B------:R-:W-:Y:S01]  /*0770*/  LOP3.LUT R22, R22, R11, RZ, 0xc0, !PT ;  /* 0x0000000b16167212 */ /* 0x000fe200078ec0ff */
[----:B------:R-:W-:Y:S01]  /*0780*/  NOP ;  /* 0x0000000000007918 */ /* 0x000fe20000000000 */
[----:B------:R-:W-:Y:S05]  /*0790*/  @!P2 BRA `(.L_x_3) ;  /* 0x000000000008a947 */ /* 0x000fea0003800000 */
[----:B-12---:R-:W-:Y:S01]  /*07a0*/  UCGABAR_ARV ;  /* 0x00000000000079c7 */ /* 0x006fe20008000000 */
[----:B------:R-:W-:Y:S05]  /*07b0*/  BRA `(.L_x_4) ;  /* 0x0000000000047947 */ /* 0x000fea0003800000 */
.L_x_3:
[----:B-12---:R-:W-:Y:S01]  /*07c0*/  NOP ;  /* 0x0000000000007918 */ /* 0x006fe20000000000 */
.L_x_4:
[----:B------:R-:W1:Y:S01]  /*07d0*/  LDC R16, c[0x0][0x65c] ;  /* 0x00019700ff107b82 */ /* 0x000e620000000800 */
[----:B------:R-:W-:Y:S02]  /*07e0*/  IMAD.U32 R10, RZ, RZ, UR8 ;  /* 0x00000008ff0a7e24 */ /* 0x000fe4000f8e00ff */
[----:B------:R-:W-:Y:S01]  /*07f0*/  IMAD.MOV.U32 R11, RZ, RZ, RZ ;  /* 0x000000ffff0b7224 */ /* 0x000fe200078e00ff */
[----:B-1----:R-:W-:-:S04]  /*0800*/  ISETP.NE.AND P1, PT, R16, 0x1, PT ;  /* 0x000000011000780c */ /* 0x002fc80003f25270 */
[----:B------:R-:W-:-:S09]  /*0810*/  P2R R2, PR, RZ, 0x2 ;  /* 0x00000002ff027803 */ /* 0x000fd20000000000 */
[----:B------:R-:W1:Y:S01]  /*0820*/  @P1 LDC R13, c[0x0][0x10] ;  /* 0x00000400ff0d1b82 */ /* 0x000e620000000800 */
[----:B------:R-:W-:Y:S02]  /*0830*/  @P1 IMAD.MOV.U32 R5, RZ, RZ, RZ ;  /* 0x000000ffff051224 */ /* 0x000fe400078e00ff */
[----:B------:R-:W-:-:S05]  /*0840*/  @P1 IMAD.MOV.U32 R17, RZ, RZ, RZ ;  /* 0x000000ffff111224 */ /* 0x000fca00078e00ff */
[----:B------:R-:W2:Y:S01]  /*0850*/  @!P1 LDC R15, c[0x0][0xc] ;  /* 0x00000300ff0f9b82 */ /* 0x000ea20000000800 */
[----:B0-----:R-:W-:Y:S01]  /*0860*/  ULDC UR4, c[0x0][0xc] ;  /* 0x0000030000047ab9 */ /* 0x001fe20000000800 */
[----:B------:R-:W-:Y:S01]  /*0870*/  ULDC UR5, c[0x0][0x10] ;  /* 0x0000040000057ab9 */ /* 0x000fe20000000800 */
[----:B------:R-:W-:Y:S01]  /*0880*/  ULDC UR6, c[0x0][0x14] ;  /* 0x0000050000067ab9 */ /* 0x000fe20000000800 */
[----:B------:R-:W-:-:S04]  /*0890*/  UIMAD.WIDE.U32 UR4, UR4, UR5, URZ ;  /* 0x00000005040472a5 */ /* 0x000fc8000f8e003f */
[----:B------:R-:W-:Y:S02]  /*08a0*/  UIMAD.WIDE.U32 UR38, UR4, UR6, URZ ;  /* 0x00000006042672a5 */ /* 0x000fe4000f8e003f */
[----:B------:R-:W-:-:S04]  /*08b0*/  UIMAD UR37, UR5, UR6, URZ ;  /* 0x00000006052572a4 */ /* 0x000fc8000f8e023f */
[----:B------:R-:W-:Y:S01]  /*08c0*/  UIADD3 UR37, UR39, UR37, URZ ;  /* 0x0000002527257290 */ /* 0x000fe2000fffe03f */
[----:B-1----:R-:W-:-:S04]  /*08d0*/  @P1 IMAD.WIDE.U32 R12, R13, UR8, R4 ;  /* 0x000000080d0c1c25 */ /* 0x002fc8000f8e0004 */
[----:B------:R-:W-:Y:S02]  /*08e0*/  @P1 IMAD.MOV.U32 R2, RZ, RZ, R12 ;  /* 0x000000ffff021224 */ /* 0x000fe400078e000c */
[----:B------:R-:W-:Y:S02]  /*08f0*/  @P1 IMAD.IADD R17, R13, 0x1, R17 ;  /* 0x000000010d111824 */ /* 0x000fe400078e0211 */
[----:B--2---:R-:W-:-:S04]  /*0900*/  @!P1 IMAD.WIDE.U32 R10, R4, R15, R10 ;  /* 0x0000000f040a9225 */ /* 0x004fc800078e000a */
[----:B------:R-:W-:Y:S02]  /*0910*/  @!P1 IMAD.MOV.U32 R2, RZ, RZ, R10 ;  /* 0x000000ffff029224 */ /* 0x000fe400078e000a */
[----:B------:R-:W-:Y:S01]  /*0920*/  @!P1 IMAD.MOV.U32 R17, RZ, RZ, R11 ;  /* 0x000000ffff119224 */ /* 0x000fe200078e000b */
[----:B------:R-:W-:Y:S06]  /*0930*/  @!P2 BRA `(.L_x_5) ;  /* 0x00000000000ca947 */ /* 0x000fec0003800000 */
[----:B------:R-:W-:Y:S01]  /*0940*/  UCGABAR_WAIT ;  /* 0x0000000000007dc7 */ /* 0x000fe20008000000 */
[----:B------:R-:W-:Y:S01]  /*0950*/  CCTL.IVALL ;  /* 0x00000000ff00798f */ /* 0x000fe20002000000 */
[----:B------:R-:W-:Y:S05]  /*0960*/  BRA `(.L_x_6) ;  /* 0x0000000000047947 */ /* 0x000fea0003800000 */
.L_x_5:
[----:B------:R-:W-:Y:S06]  /*0970*/  BAR.SYNC.DEFER_BLOCKING 0x0 ;  /* 0x0000000000007b1d */ /* 0x000fec0000010000 */
.L_x_6:
[----:B------:R-:W-:Y:S05]  /*0980*/  @!P3 BRA `(.L_x_7) ;  /* 0x0000003800b4b947 */ /* 0x000fea0003800000 */
[----:B------:R-:W-:-:S13]  /*0990*/  ISETP.GT.U32.AND P0, PT, R8, 0x1, PT ;  /* 0x000000010800780c */ /* 0x000fda0003f04070 */
[----:B------:R-:W-:Y:S05]  /*09a0*/  @P0 EXIT ;  /* 0x000000000000094d */ /* 0x000fea0003800000 */
[----:B------:R-:W-:Y:S01]  /*09b0*/  ULDC.64 UR4, c[0x0][0x650] ;  /* 0x0001940000047ab9 */ /* 0x000fe20000000a00 */
[----:B------:R-:W-:Y:S01]  /*09c0*/  PRMT R3, RZ, 0x7610, R3 ;  /* 0x00007610ff037816 */ /* 0x000fe20000000003 */
[----:B------:R-:W-:Y:S01]  /*09d0*/  IMAD.MOV.U32 R55, RZ, RZ, -0x1 ;  /* 0xffffffffff377424 */ /* 0x000fe200078e00ff */
[----:B------:R-:W-:Y:S01]  /*09e0*/  ISETP.GE.U32.AND P0, PT, R2, UR4, PT ;  /* 0x0000000402007c0c */ /* 0x000fe2000bf06070 */
[----:B------:R-:W-:Y:S02]  /*09f0*/  IMAD.MOV.U32 R52, RZ, RZ, -0x1 ;  /* 0xffffffffff347424 */ /* 0x000fe400078e00ff */
[----:B------:R-:W-:Y:S01]  /*0a00*/  IMAD.MOV.U32 R53, RZ, RZ, -0x1 ;  /* 0xffffffffff357424 */ /* 0x000fe200078e00ff */
[----:B------:R-:W-:-:S13]  /*0a10*/  ISETP.GE.U32.AND.EX P0, PT, R17, UR5, PT, P0 ;  /* 0x0000000511007c0c */ /* 0x000fda000bf06100 */
[----:B------:R-:W-:Y:S05]  /*0a20*/  @P0 BRA `(.L_x_8) ;  /* 0x00000004002c0947 */ /* 0x000fea0003800000 */
[----:B------:R-:W0:Y:S01]  /*0a30*/  LDC.64 R24, c[0x0][0x628] ;  /* 0x00018a00ff187b82 */ /* 0x000e220000000a00 */
[----:B------:R-:W-:Y:S02]  /*0a40*/  IMAD.MOV.U32 R10, RZ, RZ, R2 ;  /* 0x000000ffff0a7224 */ /* 0x000fe400078e0002 */
[----:B------:R-:W-:-:S05]  /*0a50*/  IMAD.MOV.U32 R11, RZ, RZ, R17 ;  /* 0x000000ffff0b7224 */ /* 0x000fca00078e0011 */
[----:B------:R-:W1:Y:S08]  /*0a60*/  LDC R8, c[0x0][0x630] ;  /* 0x00018c00ff087b82 */ /* 0x000e700000000800 */
[----:B------:R-:W2:Y:S01]  /*0a70*/  LDC.64 R26, c[0x0][0x620] ;  /* 0x00018800ff1a7b82 */ /* 0x000ea20000000a00 */
[----:B0-----:R-:W-:-:S04]  /*0a80*/  ISETP.NE.U32.AND P0, PT, R24, RZ, PT ;  /* 0x000000ff1800720c */ /* 0x001fc80003f05070 */
[----:B------:R-:W-:-:S13]  /*0a90*/  ISETP.NE.AND.EX P0, PT, R25, RZ, PT, P0 ;  /* 0x000000ff1900720c */ /* 0x000fda0003f05300 */
[----:B-12---:R-:W-:Y:S05]  /*0aa0*/  @!P0 BRA `(.L_x_9) ;  /* 0x0000000000288947 */ /* 0x006fea0003800000 */
[----:B------:R-:W0:Y:S02]  /*0ab0*/  LDC R3, c[0x0][0x634] ;  /* 0x00018d00ff037b82 */ /* 0x000e240000000800 */
[----:B0-----:R-:W-:-:S05]  /*0ac0*/  IADD3 R3, P0, R2, R3, RZ ;  /* 0x0000000302037210 */ /* 0x001fca0007f1e0ff */
[----:B------:R-:W-:-:S04]  /*0ad0*/  IMAD.X R21, RZ, RZ, R17, P0 ;  /* 0x000000ffff157224 */ /* 0x000fc800000e0611 */
[----:B------:R-:W-:-:S04]  /*0ae0*/  IMAD.WIDE.U32 R10, R21, R24, RZ ;  /* 0x00000018150a7225 */ /* 0x000fc800078e00ff */
[----:B------:R-:W-:-:S04]  /*0af0*/  IMAD.WIDE.U32 R12, P0, R3, R25, R10 ;  /* 0x00000019030c7225 */ /* 0x000fc8000780000a */
[----:B------:R-:W-:-:S04]  /*0b00*/  IMAD.WIDE.U32 R10, R3, R24, RZ ;  /* 0x00000018030a7225 */ /* 0x000fc800078e00ff */
[----:B------:R-:W-:Y:S01]  /*0b10*/  IMAD.X R15, RZ, RZ, RZ, P0 ;  /* 0x000000ffff0f7224 */ /* 0x000fe200000e06ff */
[----:B------:R-:W-:Y:S01]  /*0b20*/  IADD3 RZ, P0, R11, R12, RZ ;  /* 0x0000000c0bff7210 */ /* 0x000fe20007f1e0ff */
[----:B------:R-:W-:-:S04]  /*0b30*/  IMAD.MOV.U32 R14, RZ, RZ, R13 ;  /* 0x000000ffff0e7224 */ /* 0x000fc800078e000d */
[----:B------:R-:W-:-:S08]  /*0b40*/  IMAD.WIDE.U32.X R10, R21, R25, R14, P0 ;  /* 0x00000019150a7225 */ /* 0x000fd000000e040e */
.L_x_9:
[-CC-:B------:R-:W-:Y:S01]  /*0b50*/  SHF.R.U64 R53, R10, R8.reuse, R11.reuse ;  /* 0x000000080a357219 */ /* 0x180fe2000000120b */
[----:B------:R-:W0:Y:S01]  /*0b60*/  LDC.64 R30, c[0x0][0x640] ;  /* 0x00019000ff1e7b82 */ /* 0x000e220000000a00 */
[----:B------:R-:W-:Y:S01]  /*0b70*/  SHF.R.U32.HI R3, RZ, R8, R11 ;  /* 0x00000008ff037219 */ /* 0x000fe2000001160b */
[----:B------:R-:W-:Y:S01]  /*0b80*/  IMAD.MOV.U32 R23, RZ, RZ, 0x1 ;  /* 0x00000001ff177424 */ /* 0x000fe200078e00ff */
[----:B------:R-:W-:-:S05]  /*0b90*/  IADD3 R5, P0, RZ, -R53, RZ ;  /* 0x80000035ff057210 */ /* 0x000fca0007f1e0ff */
[----:B------:R-:W1:Y:S01]  /*0ba0*/  LDC R12, c[0x0][0x618] ;  /* 0x00018600ff0c7b82 */ /* 0x000e620000000800 */
[----:B------:R-:W-:-:S04]  /*0bb0*/  IMAD.X R3, RZ, RZ, ~R3, P0 ;  /* 0x000000ffff037224 */ /* 0x000fc800000e0e03 */
[-C--:B------:R-:W-:Y:S02]  /*0bc0*/  IMAD R8, R3, R26.reuse, RZ ;  /* 0x0000001a03087224 */ /* 0x080fe400078e02ff */
[----:B------:R-:W-:Y:S01]  /*0bd0*/  IMAD.MOV.U32 R3, RZ, RZ, R17 ;  /* 0x000000ffff037224 */ /* 0x000fe200078e0011 */
[----:B------:R-:W2:Y:S01]  /*0be0*/  LDC R24, c[0x0][0x608] ;  /* 0x00018200ff187b82 */ /* 0x000ea20000000800 */
[----:B------:R-:W-:-:S04]  /*0bf0*/  IMAD.WIDE.U32 R10, R5, R26, R2 ;  /* 0x0000001a050a7225 */ /* 0x000fc800078e0002 */
[----:B------:R-:W-:-:S03]  /*0c00*/  IMAD R5, R5, R27, R8 ;  /* 0x0000001b05057224 */ /* 0x000fc600078e0208 */
[----:B------:R-:W3:Y:S01]  /*0c10*/  LDC R28, c[0x0][0x658] ;  /* 0x00019600ff1c7b82 */ /* 0x000ee20000000800 */
[----:B0-----:R-:W-:Y:S01]  /*0c20*/  ISETP.NE.U32.AND P0, PT, R30, RZ, PT ;  /* 0x000000ff1e00720c */ /* 0x001fe20003f05070 */
[----:B------:R-:W-:Y:S02]  /*0c30*/  IMAD.MOV.U32 R3, RZ, RZ, -0x1 ;  /* 0xffffffffff037424 */ /* 0x000fe400078e00ff */
[----:B------:R-:W-:Y:S01]  /*0c40*/  IMAD.IADD R5, R11, 0x1, R5 ;  /* 0x000000010b057824 */ /* 0x000fe200078e0205 */
[----:B------:R-:W-:-:S03]  /*0c50*/  ISETP.NE.AND.EX P0, PT, R31, RZ, PT, P0 ;  /* 0x000000ff1f00720c */ /* 0x000fc60003f05300 */
[----:B------:R-:W0:Y:S01]  /*0c60*/  LDC R26, c[0x0][0x600] ;  /* 0x00018000ff1a7b82 */ /* 0x000e220000000800 */
[-CC-:B-1----:R-:W-:Y:S02]  /*0c70*/  SHF.R.U64 R14, R10, R12.reuse, R5.reuse ;  /* 0x0000000c0a0e7219 */ /* 0x182fe40000001205 */
[----:B------:R-:W-:-:S05]  /*0c80*/  SHF.R.U32.HI R5, RZ, R12, R5 ;  /* 0x0000000cff057219 */ /* 0x000fca0000011605 */
[----:B------:R-:W1:Y:S01]  /*0c90*/  LDC R15, c[0x0][0x648] ;  /* 0x00019200ff0f7b82 */ /* 0x000e620000000800 */
[-CC-:B--2---:R-:W-:Y:S02]  /*0ca0*/  SHF.R.U64 R27, R14, R24.reuse, R5.reuse ;  /* 0x000000180e1b7219 */ /* 0x184fe40000001205 */
[----:B------:R-:W-:Y:S01]  /*0cb0*/  SHF.R.U32.HI R5, RZ, R24, R5 ;  /* 0x00000018ff057219 */ /* 0x000fe20000011605 */
[----:B------:R-:W-:-:S04]  /*0cc0*/  IMAD R24, R9, R20, R4 ;  /* 0x0000001409187224 */ /* 0x000fc800078e0204 */
[----:B------:R-:W2:Y:S01]  /*0cd0*/  LDC R21, c[0x0][0x638] ;  /* 0x00018e00ff157b82 */ /* 0x000ea20000000800 */
[-CC-:B---3--:R-:W-:Y:S02]  /*0ce0*/  SHF.R.U64 R20, R27, R28.reuse, R5.reuse ;  /* 0x0000001c1b147219 */ /* 0x188fe40000001205 */
[-C--:B------:R-:W-:Y:S02]  /*0cf0*/  SHF.L.U32 R3, R3, R28.reuse, RZ ;  /* 0x0000001c03037219 */ /* 0x080fe400000006ff */
[----:B------:R-:W-:Y:S01]  /*0d00*/  SHF.R.U32.HI R5, RZ, R28, R5 ;  /* 0x0000001cff057219 */ /* 0x000fe20000011605 */
[----:B------:R-:W-:Y:S01]  /*0d10*/  IMAD.MOV.U32 R4, RZ, RZ, R20 ;  /* 0x000000ffff047224 */ /* 0x000fe200078e0014 */
[----:B------:R-:W-:Y:S01]  /*0d20*/  LOP3.LUT R12, RZ, R3, RZ, 0x33, !PT ;  /* 0x00000003ff0c7212 */ /* 0x000fe200078e33ff */
[----:B------:R-:W3:Y:S01]  /*0d30*/  LDC R25, c[0x0][0x610] ;  /* 0x00018400ff197b82 */ /* 0x000ee20000000800 */
[----:B------:R-:W-:Y:S05]  /*0d40*/  @!P0 BRA `(.L_x_10) ;  /* 0x0000000000288947 */ /* 0x000fea0003800000 */
[----:B------:R-:W4:Y:S02]  /*0d50*/  LDC R3, c[0x0][0x64c] ;  /* 0x00019300ff037b82 */ /* 0x000f240000000800 */
[----:B----4-:R-:W-:-:S05]  /*0d60*/  IADD3 R3, P0, R20, R3, RZ ;  /* 0x0000000314037210 */ /* 0x010fca0007f1e0ff */
        /* <DEDUP_REMOVED lines=8> */
.L_x_10:
[----:B-1----:R-:W-:Y:S01]  /*0df0*/  SHF.R.U64 R4, R4, R15, R5 ;  /* 0x0000000f04047219 */ /* 0x002fe20000001205 */
[----:B0-----:R-:W-:Y:S01]  /*0e00*/  VIADD R5, R26, 0xffffffff ;  /* 0xffffffff1a057836 */ /* 0x001fe20000000000 */
[----:B------:R-:W-:Y:S02]  /*0e10*/  SHF.L.U32 R3, R23, R28, RZ ;  /* 0x0000001c17037219 */ /* 0x000fe400000006ff */
[----:B------:R-:W-:Y:S01]  /*0e20*/  LOP3.LUT R12, R27, R12, RZ, 0xc0, !PT ;  /* 0x0000000c1b0c7212 */ /* 0x000fe200078ec0ff */
[----:B------:R-:W-:Y:S01]  /*0e30*/  IMAD.MOV R8, RZ, RZ, -R4 ;  /* 0x000000ffff087224 */ /* 0x000fe200078e0a04 */
[----:B------:R-:W-:-:S03]  /*0e40*/  SEL R7, R7, R24, !P1 ;  /* 0x0000001807077207 */ /* 0x000fc60004800000 */
[----:B------:R-:W-:Y:S01]  /*0e50*/  IMAD R12, R3, R4, R12 ;  /* 0x00000004030c7224 */ /* 0x000fe200078e020c */
[----:B------:R-:W-:Y:S01]  /*0e60*/  LOP3.LUT R4, R14, R5, RZ, 0xc0, !PT ;  /* 0x000000050e047212 */ /* 0x000fe200078ec0ff */
[----:B--2---:R-:W-:Y:S02]  /*0e70*/  IMAD R3, R8, R21, R20 ;  /* 0x0000001508037224 */ /* 0x004fe400078e0214 */
[----:B---3--:R-:W-:Y:S02]  /*0e80*/  IMAD R7, R12, R25, R7 ;  /* 0x000000190c077224 */ /* 0x008fe400078e0207 */
[----:B------:R-:W-:Y:S02]  /*0e90*/  IMAD.MOV.U32 R5, RZ, RZ, 0x1 ;  /* 0x00000001ff057424 */ /* 0x000fe400078e00ff */
[----:B------:R-:W-:-:S03]  /*0ea0*/  IMAD R4, R3, R26, R4 ;  /* 0x0000001a03047224 */ /* 0x000fc600078e0204 */
[----:B------:R-:W-:Y:S02]  /*0eb0*/  PRMT R3, R5, 0x7610, R3 ;  /* 0x0000761005037816 */ /* 0x000fe40000000003 */
[----:B------:R-:W-:Y:S02]  /*0ec0*/  SEL R52, R4, R7, !P1 ;  /* 0x0000000704347207 */ /* 0x000fe40004800000 */
[----:B------:R-:W-:-:S07]  /*0ed0*/  SEL R55, R7, R4, !P1 ;  /* 0x0000000407377207 */ /* 0x000fce0004800000 */
.L_x_8:
[----:B------:R-:W-:-:S08]  /*0ee0*/  NOP ;  /* 0x0000000000007918 */ /* 0x000fd00000000000 */
[----:B------:R-:W0:Y:S02]  /*0ef0*/  USETMAXREG.TRY_ALLOC.CTAPOOL UP0, 0xe8 ;  /* 0x000000e8000079c8 */ /* 0x000e240008000600 */
[----:B0-----:R-:W-:-:S13]  /*0f00*/  PLOP3.LUT P0, PT, PT, PT, UP0, 0x80, 0x0 ;  /* 0x000000000000781c */ /* 0x001fda0003f0f008 */
[----:B------:R-:W-:Y:S05]  /*0f10*/  @!P0 BRA `(.L_x_8) ;  /* 0xfffffffc00f08947 */ /* 0x000fea000383ffff */
[----:B------:R-:W-:Y:S01]  /*0f20*/  ULDC.64 UR4, c[0x0][0x598] ;  /* 0x0001660000047ab9 */ /* 0x000fe20000000a00 */
[----:B------:R-:W-:Y:S01]  /*0f30*/  ULDC.64 UR40, c[0x0][0x208] ;  /* 0x0000820000287ab9 */ /* 0x000fe20000000a00 */
[----:B------:R-:W-:-:S04]  /*0f40*/  ISETP.NE.U32.AND P0, PT, RZ, UR4, PT ;  /* 0x00000004ff007c0c */ /* 0x000fc8000bf05070 */
[----:B------:R-:W-:-:S13]  /*0f50*/  ISETP.NE.AND.EX P0, PT, RZ, UR5, PT, P0 ;  /* 0x00000005ff007c0c */ /* 0x000fda000bf05300 */
[----:B------:R-:W-:Y:S05]  /*0f60*/  @!P0 BRA `(.L_x_11) ;  /* 0x00000000001c8947 */ /* 0x000fea0003800000 */
[----:B------:R-:W0:Y:S02]  /*0f70*/  LDC.64 R4, c[0x0][0x598] ;  /* 0x00016600ff047b82 */ /* 0x000e240000000a00 */
[----:B0-----:R-:W2:Y:S02]  /*0f80*/  LDG.E.64 R4, desc[UR40][R4.64] ;  /* 0x0000002804047981 */ /* 0x001ea4000c1e1b00 */
[----:B--2---:R-:W-:-:S04]  /*0f90*/  ISETP.NE.U32.AND P0, PT, R4, RZ, PT ;  /* 0x000000ff0400720c */ /* 0x004fc80003f05070 */
[----:B------:R-:W-:-:S13]  /*0fa0*/  ISETP.NE.AND.EX P0, PT, R5, RZ, PT, P0 ;  /* 0x000000ff0500720c */ /* 0x000fda0003f05300 */
[----:B------:R-:W-:Y:S05]  /*0fb0*/  @!P0 BRA `(.L_x_11) ;  /* 0x0000000000088947 */ /* 0x000fea0003800000 */
[----:B------:R0:W5:Y:S01]  /*0fc0*/  LD.E R23, desc[UR40][R4.64] ;  /* 0x0000002804177980 */ /* 0x000162000c101900 */
[----:B------:R-:W-:Y:S05]  /*0fd0*/  BRA `(.L_x_12) ;  /* 0x0000000000247947 */ /* 0x000fea0003800000 */
.L_x_11:
[----:B------:R-:W-:Y:S02]  /*0fe0*/  ULDC.64 UR4, c[0x0][0x588] ;  /* 0x0001620000047ab9 */ /* 0x000fe40000000a00 */
[----:B------:R-:W-:-:S04]  /*0ff0*/  ISETP.NE.U32.AND P0, PT, RZ, UR4, PT ;  /* 0x00000004ff007c0c */ /* 0x000fc8000bf05070 */
[----:B------:R-:W-:-:S13]  /*1000*/  ISETP.NE.AND.EX P0, PT, RZ, UR5, PT, P0 ;  /* 0x00000005ff007c0c */ /* 0x000fda000bf05300 */
[----:B------:R-:W-:Y:S05]  /*1010*/  @!P0 BRA `(.L_x_13) ;  /* 0x00000000000c8947 */ /* 0x000fea0003800000 */
[----:B------:R-:W0:Y:S02]  /*1020*/  LDC.64 R4, c[0x0][0x588] ;  /* 0x00016200ff047b82 */ /* 0x000e240000000a00 */
[----:B0-----:R1:W5:Y:S01]  /*1030*/  LDG.E R23, desc[UR40][R4.64] ;  /* 0x0000002804177981 */ /* 0x001362000c1e1900 */
[----:B------:R-:W-:Y:S05]  /*1040*/  BRA `(.L_x_12) ;  /* 0x0000000000087947 */ /* 0x000fea0003800000 */
.L_x_13:
[----:B------:R-:W-:Y:S02]  /*1050*/  ULDC UR4, c[0x0][0x580] ;  /* 0x0001600000047ab9 */ /* 0x000fe40000000800 */
[----:B------:R-:W-:-:S07]  /*1060*/  IMAD.U32 R23, RZ, RZ, UR4 ;  /* 0x00000004ff177e24 */ /* 0x000fce000f8e00ff */
.L_x_12:
[----:B------:R-:W-:Y:S02]  /*1070*/  ULDC.64 UR4, c[0x0][0x5a0] ;  /* 0x0001680000047ab9 */ /* 0x000fe40000000a00 */
[----:B------:R-:W-:-:S04]  /*1080*/  ISETP.NE.U32.AND P0, PT, RZ, UR4, PT ;  /* 0x00000004ff007c0c */ /* 0x000fc8000bf05070 */
[----:B------:R-:W-:-:S13]  /*1090*/  ISETP.NE.AND.EX P0, PT, RZ, UR5, PT, P0 ;  /* 0x00000005ff007c0c */ /* 0x000fda000bf05300 */
[----:B------:R-:W-:Y:S05]  /*10a0*/  @!P0 BRA `(.L_x_14) ;  /* 0x00000000001c8947 */ /* 0x000fea0003800000 */
[----:B01----:R-:W0:Y:S02]  /*10b0*/  LDC.64 R4, c[0x0][0x5a0] ;  /* 0x00016800ff047b82 */ /* 0x003e240000000a00 */
[----:B0-----:R-:W2:Y:S02]  /*10c0*/  LDG.E.64 R4, desc[UR40][R4.64] ;  /* 0x0000002804047981 */ /* 0x001ea4000c1e1b00 */
[----:B--2---:R-:W-:-:S04]  /*10d0*/  ISETP.NE.U32.AND P0, PT, R4, RZ, PT ;  /* 0x000000ff0400720c */ /* 0x004fc80003f05070 */
[----:B------:R-:W-:-:S13]  /*10e0*/  ISETP.NE.AND.EX P0, PT, R5, RZ, PT, P0 ;  /* 0x000000ff0500720c */ /* 0x000fda0003f05300 */
[----:B------:R-:W-:Y:S05]  /*10f0*/  @!P0 BRA `(.L_x_14) ;  /* 0x0000000000088947 */ /* 0x000fea0003800000 */
[----:B------:R0:W5:Y:S01]  /*1100*/  LD.E R42, desc[UR40][R4.64] ;  /* 0x00000028042a7980 */ /* 0x000162000c101900 */
[----:B------:R-:W-:Y:S05]  /*1110*/  BRA `(.L_x_15) ;  /* 0x0000000000247947 */ /* 0x000fea0003800000 */
.L_x_14:
[----:B------:R-:W-:Y:S02]  /*1120*/  ULDC.64 UR4, c[0x0][0x590] ;  /* 0x0001640000047ab9 */ /* 0x000fe40000000a00 */
[----:B------:R-:W-:-:S04]  /*1130*/  ISETP.NE.U32.AND P0, PT, RZ, UR4, PT ;  /* 0x00000004ff007c0c */ /* 0x000fc8000bf05070 */
[----:B------:R-:W-:-:S13]  /*1140*/  ISETP.NE.AND.EX P0, PT, RZ, UR5, PT, P0 ;  /* 0x00000005ff007c0c */ /* 0x000fda000bf05300 */
[----:B------:R-:W-:Y:S05]  /*1150*/  @!P0 BRA `(.L_x_16) ;  /* 0x00000000000c8947 */ /* 0x000fea0003800000 */
[----:B------:R-:W2:Y:S02]  /*1160*/  LDC.64 R42, c[0x0][0x590] ;  /* 0x00016400ff2a7b82 */ /* 0x000ea40000000a00 */
[----:B--2---:R2:W5:Y:S01]  /*1170*/  LDG.E R42, desc[UR40][R42.64] ;  /* 0x000000282a2a7981 */ /* 0x004562000c1e1900 */
[----:B------:R-:W-:Y:S05]  /*1180*/  BRA `(.L_x_15) ;  /* 0x0000000000087947 */ /* 0x000fea0003800000 */
.L_x_16:
[----:B------:R-:W-:Y:S02]  /*1190*/  ULDC UR4, c[0x0][0x584] ;  /* 0x0001610000047ab9 */ /* 0x000fe40000000800 */
[----:B------:R-:W-:-:S07]  /*11a0*/  IMAD.U32 R42, RZ, RZ, UR4 ;  /* 0x00000004ff2a7e24 */ /* 0x000fce000f8e00ff */
.L_x_15:
[----:B------:R-:W-:-:S13]  /*11b0*/  LOP3.LUT P0, RZ, R3, 0xff, RZ, 0xc0, !PT ;  /* 0x000000ff03ff7812 */ /* 0x000fda000780c0ff */
[----:B------:R-:W-:Y:S05]  /*11c0*/  @!P0 EXIT ;  /* 0x000000000000894d */ /* 0x000fea0003800000 */
[----:B------:R-:W3:Y:S01]  /*11d0*/  LDC R46, c[0x0][0x658] ;  /* 0x00019600ff2e7b82 */ /* 0x000ee20000000800 */
[----:B------:R-:W-:Y:S01]  /*11e0*/  ULDC.64 UR6, c[0x0][0x288] ;  /* 0x0000a20000067ab9 */ /* 0x000fe20000000a00 */
[----:B------:R-:W-:Y:S01]  /*11f0*/  LOP3.LUT R6, R6, 0x1, RZ, 0xc0, !PT ;  /* 0x0000000106067812 */ /* 0x000fe200078ec0ff */
[----:B------:R-:W-:Y:S01]  /*1200*/  UIADD3 UR4, UR7, 0xff, URZ ;  /* 0x000000ff07047890 */ /* 0x000fe2000fffe03f */
[----:B------:R-:W-:Y:S01]  /*1210*/  SHF.R.U32.HI R3, RZ, 0x2, R47 ;  /* 0x00000002ff037819 */ /* 0x000fe2000001162f */
[----:B01----:R-:W-:Y:S01]  /*1220*/  IMAD.MOV.U32 R5, RZ, RZ, -0x1 ;  /* 0xffffffffff057424 */ /* 0x003fe200078e00ff */
[----:B------:R-:W-:Y:S01]  /*1230*/  SHF.R.U32.HI R0, RZ, 0x1, R0 ;  /* 0x00000001ff007819 */ /* 0x000fe20000011600 */
[----:B------:R-:W-:Y:S01]  /*1240*/  USHF.R.S32.HI UR5, URZ, 0x1f, UR4 ;  /* 0x0000001f3f057899 */ /* 0x000fe20008011404 */
[----:B------:R-:W0:Y:S01]  /*1250*/  LDC.64 R44, c[0x0][0x5c8] ;  /* 0x00017200ff2c7b82 */ /* 0x000e220000000a00 */
[----:B------:R-:W-:Y:S01]  /*1260*/  IMAD.SHL.U32 R40, R6, 0x40, RZ ;  /* 0x0000004006287824 */ /* 0x000fe200078e00ff */
[----:B------:R-:W-:Y:S01]  /*1270*/  LOP3.LUT R3, R3, 0x7, RZ, 0xc0, !PT ;  /* 0x0000000703037812 */ /* 0x000fe200078ec0ff */
[----:B------:R-:W-:Y:S01]  /*1280*/  ULEA.HI UR5, UR5, UR4, URZ, 0x8 ;  /* 0x0000000405057291 */ /* 0x000fe2000f8f403f */
[----:B------:R-:W-:Y:S01]  /*1290*/  LOP3.LUT R0, R0, 0x30, RZ, 0xc0, !PT ;  /* 0x0000003000007812 */ /* 0x000fe200078ec0ff */
[----:B------:R-:W-:Y:S01]  /*12a0*/  IMAD.MOV.U32 R7, RZ, RZ, 0x1 ;  /* 0x00000001ff077424 */ /* 0x000fe200078e00ff */
[--C-:B------:R-:W-:Y:S01]  /*12b0*/  LOP3.LUT R40, R40, 0x40, R3.reuse, 0xe2, !PT ;  /* 0x0000004028287812 */ /* 0x100fe200078ee203 */
[----:B------:R-:W-:Y:S01]  /*12c0*/  USHF.R.S32.HI UR43, URZ, 0x8, UR5 ;  /* 0x000000083f2b7899 */ /* 0x000fe20008011405 */
[----:B------:R-:W1:Y:S01]  /*12d0*/  LDC R49, c[0x0][0x600] ;  /* 0x00018000ff317b82 */ /* 0x000e620000000800 */
[----:B------:R-:W-:Y:S01]  /*12e0*/  IADD3 R3, RZ, -R0, -R3 ;  /* 0x80000000ff037210 */ /* 0x000fe20007ffe803 */
[----:B------:R-:W-:Y:S01]  /*12f0*/  IMAD.U32 R4, RZ, RZ, UR6 ;  /* 0x00000006ff047e24 */ /* 0x000fe2000f8e00ff */
[C---:B--2---:R-:W-:Y:S01]  /*1300*/  LOP3.LUT R43, R47.reuse, 0x3, RZ, 0xc0, !PT ;  /* 0x000000032f2b7812 */ /* 0x044fe200078ec0ff */
[----:B------:R-:W-:Y:S01]  /*1310*/  UISETP.LT.AND UP0, UPT, UR43, 0x1, UPT ;  /* 0x000000012b00788c */ /* 0x000fe2000bf01270 */
[----:B------:R-:W-:Y:S01]  /*1320*/  LOP3.LUT R48, R47, 0x80, RZ, 0xc0, !PT ;  /* 0x000000802f307812 */ /* 0x000fe200078ec0ff */
[----:B------:R-:W-:Y:S01]  /*1330*/  IMAD R3, R6, -0x40, R3 ;  /* 0xffffffc006037824 */ /* 0x000fe200078e0203 */
[----:B------:R-:W-:Y:S01]  /*1340*/  ULDC UR4, c[0x0][0x284] ;  /* 0x0000a10000047ab9 */ /* 0x000fe20000000800 */
[----:B---3--:R-:W-:Y:S01]  /*1350*/  SHF.L.U32 R5, R5, R46, RZ ;  /* 0x0000002e05057219 */ /* 0x008fe200000006ff */
[----:B------:R-:W-:Y:S01]  /*1360*/  USEL UR44, UR43, 0x1, UP0 ;  /* 0x000000012b2c7887 */ /* 0x000fe20008000000 */
[----:B------:R-:W-:Y:S01]  /*1370*/  IMAD R43, R43, -0x2, R4 ;  /* 0xfffffffe2b2b7824 */ /* 0x000fe200078e0204 */
[----:B------:R-:W-:Y:S01]  /*1380*/  LOP3.LUT R40, R40, R0, RZ, 0xfc, !PT ;  /* 0x0000000028287212 */ /* 0x000fe200078efcff */
[----:B------:R-:W-:Y:S01]  /*1390*/  IMAD.SHL.U32 R47, R47, 0x2, RZ ;  /* 0x000000022f2f7824 */ /* 0x000fe200078e00ff */
[----:B------:R-:W-:Y:S01]  /*13a0*/  SHF.L.U32 R46, R7, R46, RZ ;  /* 0x0000002e072e7219 */ /* 0x000fe200000006ff */
[----:B------:R-:W-:Y:S01]  /*13b0*/  VIADD R51, R3, UR4 ;  /* 0x0000000403337c36 */ /* 0x000fe20008000000 */
[----:B------:R-:W-:Y:S01]  /*13c0*/  LOP3.LUT R58, R18, 0x1, RZ, 0xfc, !PT ;  /* 0x00000001123a7812 */ /* 0x000fe200078efcff */
[----:B------:R-:W-:Y:S01]  /*13d0*/  IMAD.MOV.U32 R41, RZ, RZ, RZ ;  /* 0x000000ffff297224 */ /* 0x000fe200078e00ff */
[C---:B0-----:R-:W-:Y:S01]  /*13e0*/  SHF.L.U64.HI R45, R44.reuse, 0x3, R45 ;  /* 0x000000032c2d7819 */ /* 0x041fe2000001022d */
[----:B------:R-:W-:Y:S01]  /*13f0*/  IMAD.SHL.U32 R44, R44, 0x8, RZ ;  /* 0x000000082c2c7824 */ /* 0x000fe200078e00ff */
[----:B------:R-:W-:Y:S01]  /*1400*/  SHF.R.U32.HI R48, RZ, 0x7, R48 ;  /* 0x00000007ff307819 */ /* 0x000fe20000011630 */
[----:B------:R-:W-:Y:S01]  /*1410*/  UIADD3 UR44, UR43, -UR44, URZ ;  /* 0x8000002c2b2c7290 */ /* 0x000fe2000fffe03f */
[----:B------:R-:W-:Y:S01]  /*1420*/  LOP3.LUT R50, RZ, R5, RZ, 0x33, !PT ;  /* 0x00000005ff327212 */ /* 0x000fe200078e33ff */
[----:B------:R-:W-:Y:S01]  /*1430*/  UMOV UR36, URZ ;  /* 0x0000003f00247c82 */ /* 0x000fe20008000000 */
[----:B------:R-:W-:Y:S01]  /*1440*/  UMOV UR42, URZ ;  /* 0x0000003f002a7c82 */ /* 0x000fe20008000000 */
[----:B-1----:R-:W-:-:S08]  /*1450*/  VIADD R49, R49, 0xffffffff ;  /* 0xffffffff31317836 */ /* 0x002fd00000000000 */
.L_x_66:
[----:B0-----:R-:W0:Y:S01]  /*1460*/  SHFL.IDX PT, R0, R48, RZ, 0x1f ;  /* 0x00001fff30007589 */ /* 0x001e2200000e0000 */
[----:B-1----:R-:W1:Y:S01]  /*1470*/  S2UR UR7, SR_CgaCtaId ;  /* 0x00000000000779c3 */ /* 0x002e620000008800 */
[----:B------:R-:W-:Y:S01]  /*1480*/  UMOV UR6, 0x400 ;  /* 0x0000040000067882 */ /* 0x000fe20000000000 */
[----:B0-----:R-:W-:Y:S01]  /*1490*/  R2UR UR4, R0 ;  /* 0x00000000000472ca */ /* 0x001fe200000e0000 */
[----:B-1----:R-:W-:-:S12]  /*14a0*/  ULEA UR6, UR7, UR6, 0x18 ;  /* 0x0000000607067291 */ /* 0x002fd8000f8ec03f */
[----:B------:R-:W-:-:S04]  /*14b0*/  ULEA.HI UR5, UR4, UR4, URZ, 0x1 ;  /* 0x0000000404057291 */ /* 0x000fc8000f8f083f */
[----:B------:R-:W-:-:S04]  /*14c0*/  ULOP3.LUT UR5, UR5, 0x7fffe, URZ, 0xc0, !UPT ;  /* 0x0007fffe05057892 */ /* 0x000fc8000f8ec03f */
[----:B------:R-:W-:-:S03]  /*14d0*/  UIADD3 UR5, UR4, -UR5, URZ ;  /* 0x8000000504057290 */ /* 0x000fc6000fffe03f */
[----:B------:R-:W-:Y:S01]  /*14e0*/  ULDC UR4, c[0x0][0x28c] ;  /* 0x0000a30000047ab9 */ /* 0x000fe20000000800 */
[----:B------:R-:W-:Y:S01]  /*14f0*/  ULEA UR5, UR5, UR6, 0xd ;  /* 0x0000000605057291 */ /* 0x000fe2000f8e683f */
[----:B------:R-:W-:-:S03]  /*1500*/  ISETP.LT.AND P0, PT, RZ, UR4, PT ;  /* 0x00000004ff007c0c */ /* 0x000fc6000bf01270 */
[----:B------:R-:W-:-:S04]  /*1510*/  UIADD3 UR5, UR5, 0x100, URZ ;  /* 0x0000010005057890 */ /* 0x000fc8000fffe03f */
[----:B------:R-:W-:-:S04]  /*1520*/  USHF.R.U32.HI UR5, URZ, 0x4, UR5 ;  /* 0x000000043f057899 */ /* 0x000fc80008011605 */
[----:B------:R-:W-:-:S04]  /*1530*/  ULOP3.LUT UR5, UR5, 0x3fff, URZ, 0xc0, !UPT ;  /* 0x00003fff05057892 */ /* 0x000fc8000f8ec03f */
[----:B------:R-:W-:Y:S01]  /*1540*/  ULOP3.LUT UR45, UR5, 0x10000, URZ, 0xfc, !UPT ;  /* 0x00010000052d7892 */ /* 0x000fe2000f8efc3f */
[----:B--2345:R-:W-:Y:S11]  /*1550*/  @P0 BRA `(.L_x_17) ;  /* 0x0000000000400947 */ /* 0x03cff60003800000 */
[----:B------:R-:W-:Y:S01]  /*1560*/  MOV R0, 0x0 ;  /* 0x0000000000007802 */ /* 0x000fe20000000f00 */
[----:B------:R-:W-:Y:S01]  /*1570*/  ULDC.64 UR4, c[0x4][0x68] ;  /* 0x01001a0000047ab9 */ /* 0x000fe20000000a00 */
[----:B------:R-:W-:Y:S01]  /*1580*/  ULDC.64 UR6, c[0x4][0x8] ;  /* 0x0100020000067ab9 */ /* 0x000fe20000000a00 */
[----:B------:R-:W-:Y:S01]  /*1590*/  IMAD.U32 R4, RZ, RZ, UR4 ;  /* 0x00000004ff047e24 */ /* 0x000fe2000f8e00ff */
[----:B------:R0:W1:Y:S01]  /*15a0*/  LDC.64 R14, c[0x4][R0] ;  /* 0x01000000000e7b82 */ /* 0x0000620000000a00 */
[----:B------:R-:W-:Y:S01]  /*15b0*/  IMAD.U32 R5, RZ, RZ, UR5 ;  /* 0x00000005ff057e24 */ /* 0x000fe2000f8e00ff */
[----:B------:R-:W-:Y:S01]  /*15c0*/  ULDC.64 UR4, c[0x4][0x70] ;  /* 0x01001c0000047ab9 */ /* 0x000fe20000000a00 */
[----:B------:R-:W-:Y:S02]  /*15d0*/  IMAD.U32 R10, RZ, RZ, UR6 ;  /* 0x00000006ff0a7e24 */ /* 0x000fe4000f8e00ff */
[----:B------:R-:W-:Y:S02]  /*15e0*/  IMAD.U32 R6, RZ, RZ, UR4 ;  /* 0x00000004ff067e24 */ /* 0x000fe4000f8e00ff */
[----:B------:R-:W-:-:S02]  /*15f0*/  IMAD.U32 R7, RZ, RZ, UR5 ;  /* 0x00000005ff077e24 */ /* 0x000fc4000f8e00ff */
[----:B------:R-:W-:Y:S02]  /*1600*/  IMAD.U32 R11, RZ, RZ, UR7 ;  /* 0x00000007ff0b7e24 */ /* 0x000fe4000f8e00ff */
[----:B------:R-:W-:Y:S02]  /*1610*/  IMAD.MOV.U32 R8, RZ, RZ, 0x1e1 ;  /* 0x000001e1ff087424 */ /* 0x000fe400078e00ff */
[----:B------:R-:W-:Y:S02]  /*1620*/  IMAD.MOV.U32 R12, RZ, RZ, 0x1 ;  /* 0x00000001ff0c7424 */ /* 0x000fe400078e00ff */
[----:B0-----:R-:W-:-:S07]  /*1630*/  IMAD.MOV.U32 R13, RZ, RZ, RZ ;  /* 0x000000ffff0d7224 */ /* 0x001fce00078e00ff */
[----:B------:R-:W-:-:S07]  /*1640*/  LEPC R20, `(.L_x_17) ;  /* 0x000000001014794e */ /* 0x000fce0000000000 */
[----:B-1---5:R-:W-:Y:S05]  /*1650*/  CALL.ABS.NOINC R14 ;  /* 0x000000000e007343 */ /* 0x022fea0003c00000 */
.L_x_17:
[----:B------:R-:W-:-:S13]  /*1660*/  ISETP.NE.AND P0, PT, R58, 0x3, PT ;  /* 0x000000033a00780c */ /* 0x000fda0003f05270 */
[----:B------:R-:W-:Y:S05]  /*1670*/  @!P0 BRA `(.L_x_18) ;  /* 0x0000000000048947 */ /* 0x000fea0003800000 */
[----:B------:R-:W-:Y:S01]  /*1680*/  BPT.TRAP 0x1 ;  /* 0x000000040000795c */ /* 0x000fe20000300000 */
.L_x_18:
[----:B------:R-:W0:Y:S01]  /*1690*/  S2UR UR5, SR_CgaCtaId ;  /* 0x00000000000579c3 */ /* 0x000e220000008800 */
[----:B------:R-:W-:Y:S01]  /*16a0*/  UMOV UR4, 0x400 ;  /* 0x0000040000047882 */ /* 0x000fe20000000000 */
[----:B------:R-:W-:Y:S02]  /*16b0*/  IMAD.U32 R0, RZ, RZ, UR36 ;  /* 0x00000024ff007e24 */ /* 0x000fe4000f8e00ff */
[----:B------:R-:W-:-:S03]  /*16c0*/  IMAD.U32 R3, RZ, RZ, UR42 ;  /* 0x0000002aff037e24 */ /* 0x000fc6000f8e00ff */
[----:B------:R-:W-:Y:S01]  /*16d0*/  SHF.L.U32 R0, R0, 0x1f, RZ ;  /* 0x0000001f00007819 */ /* 0x000fe200000006ff */
[----:B0-----:R-:W-:-:S06]  /*16e0*/  ULEA UR4, UR5, UR4, 0x18 ;  /* 0x0000000405047291 */ /* 0x001fcc000f8ec03f */
[----:B------:R-:W-:-:S04]  /*16f0*/  IMAD.U32 R6, RZ, RZ, UR4 ;  /* 0x00000004ff067e24 */ /* 0x000fc8000f8e00ff */
[----:B------:R-:W-:-:S04]  /*1700*/  IMAD R3, R3, 0x8, R6 ;  /* 0x0000000803037824 */ /* 0x000fc800078e0206 */
[----:B------:R0:W1:Y:S01]  /*1710*/  SYNCS.PHASECHK.TRANS64.TRYWAIT P1, [R3+URZ], R0 ;  /* 0x00000000030075a7 */ /* 0x000062000802017f */
[----:B------:R-:W-:Y:S05]  /*1720*/  @!P0 BRA `(.L_x_19) ;  /* 0x0000000000048947 */ /* 0x000fea0003800000 */
[----:B------:R-:W-:Y:S01]  /*1730*/  BPT.TRAP 0x1 ;  /* 0x000000040000795c */ /* 0x000fe20000300000 */
.L_x_19:
[----:B------:R-:W-:-:S05]  /*1740*/  IMAD.U32 R4, RZ, RZ, UR44 ;  /* 0x0000002cff047e24 */ /* 0x000fca000f8e00ff */
[----:B------:R-:W-:Y:S01]  /*1750*/  ISETP.GE.AND P2, PT, R4, 0x1, PT ;  /* 0x000000010400780c */ /* 0x000fe20003f46270 */
[----:B-1----:R-:W-:-:S12]  /*1760*/  @P1 BRA `(.L_x_20) ;  /* 0x0000000000081947 */ /* 0x002fd80003800000 */
[----:B------:R-:W1:Y:S02]  /*1770*/  SYNCS.PHASECHK.TRANS64.TRYWAIT P1, [R3+URZ], R0 ;  /* 0x00000000030075a7 */ /* 0x000e64000802017f */
[----:B-1----:R-:W-:Y:S05]  /*1780*/  @!P1 BRA `(.L_x_21) ;  /* 0x0000004000d49947 */ /* 0x002fea0003800000 */
.L_x_20:
[----:B------:R-:W-:Y:S05]  /*1790*/  WARPSYNC.ALL ;  /* 0x0000000000007948 */ /* 0x000fea0003800000 */
[----:B------:R-:W-:Y:S01]  /*17a0*/  R2UR UR4, R6 ;  /* 0x00000000060472ca */ /* 0x000fe200000e0000 */
[----:B------:R-:W-:Y:S01]  /*17b0*/  ULEA UR8, UR42, UR45, 0xc ;  /* 0x0000002d2a087291 */ /* 0x000fe2000f8e603f */
[----:B------:R-:W-:Y:S01]  /*17c0*/  WARPGROUP.ARRIVE ;  /* 0x00000000000079c5 */ /* 0x000fe20000000000 */
[----:B------:R-:W-:Y:S01]  /*17d0*/  UMOV UR9, 0x40000040 ;  /* 0x4000004000097882 */ /* 0x000fe20000000000 */
[----:B------:R-:W-:Y:S01]  /*17e0*/  UMOV UR11, 0x40000040 ;  /* 0x40000040000b7882 */ /* 0x000fe20000000000 */
[----:B------:R-:W-:Y:S01]  /*17f0*/  UIADD3 UR12, UR8, 0x2, URZ ;  /* 0x00000002080c7890 */ /* 0x000fe2000fffe03f */
[----:B------:R-:W-:Y:S01]  /*1800*/  UMOV UR13, 0x40000040 ;  /* 0x40000040000d7882 */ /* 0x000fe20000000000 */
[----:B------:R-:W-:-:S06]  /*1810*/  UMOV UR15, 0x40000040 ;  /* 0x40000040000f7882 */ /* 0x000fcc0000000000 */
[----:B------:R-:W-:-:S04]  /*1820*/  UIADD3 UR4, UR4, 0x20100, URZ ;  /* 0x0002010004047890 */ /* 0x000fc8000fffe03f */
[----:B------:R-:W-:-:S04]  /*1830*/  USHF.R.U32.HI UR4, URZ, 0x4, UR4 ;  /* 0x000000043f047899 */ /* 0x000fc80008011604 */
[----:B------:R-:W-:-:S04]  /*1840*/  ULOP3.LUT UR4, UR4, 0x3fff, URZ, 0xc0, !UPT ;  /* 0x00003fff04047892 */ /* 0x000fc8000f8ec03f */
[----:B------:R-:W-:-:S04]  /*1850*/  ULOP3.LUT UR4, UR4, 0x10000, URZ, 0xfc, !UPT ;  /* 0x0001000004047892 */ /* 0x000fc8000f8efc3f */
[----:B------:R-:W-:-:S04]  /*1860*/  ULEA UR6, UR42, UR4, 0xa ;  /* 0x000000042a067291 */ /* 0x000fc8000f8e503f */
[----:B------:R-:W-:-:S03]  /*1870*/  UIADD3 UR14, UR6, 0x2, URZ ;  /* 0x00000002060e7890 */ /* 0x000fc6000fffe03f */
[----:B------:R-:W-:Y:S02]  /*1880*/  UMOV UR10, UR6 ;  /* 0x00000006000a7c82 */ /* 0x000fe40008000000 */
[----:B------:R-:W-:Y:S01]  /*1890*/  HGMMA.64x32x16.F32 R24, gdesc[UR8], RZ, !UPT, gsb0 ;  /* 0x00600000081879f0 */ /* 0x000fe2000c0008ff */
[----:B------:R-:W-:Y:S01]  /*18a0*/  UIADD3 UR10, UR6, 0x306, URZ ;  /* 0x00000306060a7890 */ /* 0x000fe2000fffe03f */
[----:B------:R-:W-:Y:S01]  /*18b0*/  UMOV UR9, 0x40000040 ;  /* 0x4000004000097882 */ /* 0x000fe20000000000 */
[----:B------:R-:W-:Y:S01]  /*18c0*/  UMOV UR11, 0x40000040 ;  /* 0x40000040000b7882 */ /* 0x000fe20000000000 */
[----:B------:R-:W-:Y:S02]  /*18d0*/  WARPGROUP.DEPBAR.LE gsb0, 0x0 ;  /* 0x00008000000079c5 */ /* 0x000fe40000010000 */
[----:B------:R-:W-:-:S06]  /*18e0*/  WARPGROUP.ARRIVE ;  /* 0x00000000000079c5 */ /* 0x000fcc0000000000 */
[----:B------:R-:W-:Y:S01]  /*18f0*/  HGMMA.64x32x16.F32 R24, gdesc[UR12], R24, gsb0 ;  /* 0x006000000c1879f0 */ /* 0x000fe20008000818 */
[----:B------:R-:W-:Y:S02]  /*1900*/  UIADD3 UR12, UR8, 0x4, URZ ;  /* 0x00000004080c7890 */ /* 0x000fe4000fffe03f */
        /* <DEDUP_REMOVED lines=87> */
[----:B------:R-:W-:Y:S01]  /*1e80*/  UIADD3 UR8, UR8, 0xc06, URZ ;  /* 0x00000c0608087890 */ /* 0x000fe2000fffe03f */
[----:B------:R-:W-:Y:S02]  /*1e90*/  WARPGROUP.DEPBAR.LE gsb0, 0x0 ;  /* 0x00008000000079c5 */ /* 0x000fe40000010000 */
[----:B------:R-:W-:-:S06]  /*1ea0*/  WARPGROUP.ARRIVE ;  /* 0x00000000000079c5 */ /* 0x000fcc0000000000 */
[----:B------:R-:W-:Y:S03]  /*1eb0*/  HGMMA.64x32x16.F32 R24, gdesc[UR12], R24, gsb0 ;  /* 0x006000000c1879f0 */ /* 0x000fe60008000818 */
[----:B------:R-:W-:Y:S02]  /*1ec0*/  WARPGROUP.DEPBAR.LE gsb0, 0x0 ;  /* 0x00008000000079c5 */ /* 0x000fe40000010000 */
[----:B------:R-:W-:-:S06]  /*1ed0*/  WARPGROUP.ARRIVE ;  /* 0x00000000000079c5 */ /* 0x000fcc0000000000 */
[----:B------:R-:W-:Y:S03]  /*1ee0*/  HGMMA.64x32x16.F32 R24, gdesc[UR8], R24, gsb0 ;  /* 0x00600000081879f0 */ /* 0x000fe60008000818 */
[----:B------:R-:W-:Y:S02]  /*1ef0*/  WARPGROUP.DEPBAR.LE gsb0, 0x0 ;  /* 0x00008000000079c5 */ /* 0x000fe40000010000 */
[----:B------:R-:W-:Y:S05]  /*1f00*/  @!P2 BRA `(.L_x_22) ;  /* 0x000000080078a947 */ /* 0x000fea0003800000 */
[----:B------:R-:W-:Y:S01]  /*1f10*/  UIADD3 UR5, UR42, 0x1, URZ ;  /* 0x000000012a057890 */ /* 0x000fe2000fffe03f */
[----:B01----:R-:W-:Y:S02]  /*1f20*/  IMAD.U32 R0, RZ, RZ, UR44 ;  /* 0x0000002cff007e24 */ /* 0x003fe4000f8e00ff */
[----:B------:R-:W-:Y:S01]  /*1f30*/  IMAD.U32 R3, RZ, RZ, UR42 ;  /* 0x0000002aff037e24 */ /* 0x000fe2000f8e00ff */
[----:B------:R-:W-:-:S04]  /*1f40*/  UISETP.NE.AND UP0, UPT, UR5, 0x2, UPT ;  /* 0x000000020500788c */ /* 0x000fc8000bf05270 */
[----:B------:R-:W-:Y:S02]  /*1f50*/  USEL UR6, URZ, 0x1, UP0 ;  /* 0x000000013f067887 */ /* 0x000fe40008000000 */
[----:B------:R-:W-:Y:S02]  /*1f60*/  USEL UR5, UR5, URZ, UP0 ;  /* 0x0000003f05057287 */ /* 0x000fe40008000000 */
[----:B------:R-:W-:-:S06]  /*1f70*/  ULOP3.LUT UR6, UR36, UR6, URZ, 0x3c, !UPT ;  /* 0x0000000624067292 */ /* 0x000fcc000f8e3c3f */
[----:B------:R-:W-:-:S07]  /*1f80*/  IMAD.U32 R7, RZ, RZ, UR6 ;  /* 0x00000006ff077e24 */ /* 0x000fce000f8e00ff */
.L_x_29:
[----:B------:R-:W-:Y:S05]  /*1f90*/  @!P0 BRA `(.L_x_23) ;  /* 0x0000000000048947 */ /* 0x000fea0003800000 */
[----:B------:R-:W-:Y:S01]  /*1fa0*/  BPT.TRAP 0x1 ;  /* 0x000000040000795c */ /* 0x000fe20000300000 */
.L_x_23:
[----:B------:R-:W0:Y:S01]  /*1fb0*/  S2UR UR7, SR_CgaCtaId ;  /* 0x00000000000779c3 */ /* 0x000e220000008800 */
[----:B------:R-:W-:Y:S01]  /*1fc0*/  UMOV UR6, 0x400 ;  /* 0x0000040000067882 */ /* 0x000fe20000000000 */
[----:B------:R-:W-:Y:S01]  /*1fd0*/  IMAD.U32 R5, RZ, RZ, UR5 ;  /* 0x00000005ff057e24 */ /* 0x000fe2000f8e00ff */
[----:B------:R-:W-:Y:S01]  /*1fe0*/  SHF.L.U32 R4, R7, 0x1f, RZ ;  /* 0x0000001f07047819 */ /* 0x000fe200000006ff */
[----:B0-----:R-:W-:-:S06]  /*1ff0*/  ULEA UR6, UR7, UR6, 0x18 ;  /* 0x0000000607067291 */ /* 0x001fcc000f8ec03f */
[----:B------:R-:W-:-:S04]  /*2000*/  IMAD.U32 R6, RZ, RZ, UR6 ;  /* 0x00000006ff067e24 */ /* 0x000fc8000f8e00ff */
[----:B------:R-:W-:-:S04]  /*2010*/  IMAD R5, R5, 0x8, R6 ;  /* 0x0000000805057824 */ /* 0x000fc800078e0206 */
[----:B------:R0:W1:Y:S01]  /*2020*/  SYNCS.PHASECHK.TRANS64.TRYWAIT P1, [R5+URZ], R4 ;  /* 0x00000004050075a7 */ /* 0x000062000802017f */
[----:B------:R-:W-:Y:S05]  /*2030*/  @!P0 BRA `(.L_x_24) ;  /* 0x0000000000048947 */ /* 0x000fea0003800000 */
[----:B------:R-:W-:Y:S01]  /*2040*/  BPT.TRAP 0x1 ;  /* 0x000000040000795c */ /* 0x000fe20000300000 */
.L_x_24:
[----:B-1----:R-:W-:Y:S05]  /*2050*/  @P1 BRA `(.L_x_25) ;  /* 0x0000000000081947 */ /* 0x002fea0003800000 */
[----:B------:R-:W1:Y:S02]  /*2060*/  SYNCS.PHASECHK.TRANS64.TRYWAIT P1, [R5+URZ], R4 ;  /* 0x00000004050075a7 */ /* 0x000e64000802017f */
[----:B-1----:R-:W-:Y:S05]  /*2070*/  @!P1 BRA `(.L_x_26) ;  /* 0x0000003800ac9947 */ /* 0x002fea0003800000 */
.L_x_25:
[----:B------:R-:W-:Y:S01]  /*2080*/  ULEA UR8, UR5, UR4, 0xa ;  /* 0x0000000405087291 */ /* 0x000fe2000f8e503f */
[----:B------:R-:W-:Y:S01]  /*2090*/  WARPGROUP.ARRIVE ;  /* 0x00000000000079c5 */ /* 0x000fe20000000000 */
[----:B------:R-:W-:Y:S01]  /*20a0*/  ULEA UR6, UR5, UR45, 0xc ;  /* 0x0000002d05067291 */ /* 0x000fe2000f8e603f */
[----:B------:R-:W-:Y:S01]  /*20b0*/  UMOV UR15, 0x40000040 ;  /* 0x40000040000f7882 */ /* 0x000fe20000000000 */
[----:B------:R-:W-:Y:S01]  /*20c0*/  UMOV UR13, 0x40000040 ;  /* 0x40000040000d7882 */ /* 0x000fe20000000000 */
[----:B------:R-:W-:Y:S02]  /*20d0*/  UIADD3 UR10, UR8, 0x306, URZ ;  /* 0x00000306080a7890 */ /* 0x000fe4000fffe03f */
[----:B------:R-:W-:Y:S02]  /*20e0*/  UMOV UR14, UR8 ;  /* 0x00000008000e7c82 */ /* 0x000fe40008000000 */
[----:B------:R-:W-:Y:S01]  /*20f0*/  UMOV UR12, UR6 ;  /* 0x00000006000c7c82 */ /* 0x000fe20008000000 */
[----:B------:R-:W-:Y:S01]  /*2100*/  UMOV UR11, 0x40000040 ;  /* 0x40000040000b7882 */ /* 0x000fe20000000000 */
[----:B------:R-:W-:Y:S01]  /*2110*/  HGMMA.64x32x16.F32 R24, gdesc[UR12], R24, gsb0 ;  /* 0x006000000c1879f0 */ /* 0x000fe20008000818 */
[----:B------:R-:W-:-:S02]  /*2120*/  UIADD3 UR14, UR8, 0x2, URZ ;  /* 0x00000002080e7890 */ /* 0x000fc4000fffe03f */
[----:B------:R-:W-:Y:S01]  /*2130*/  UIADD3 UR12, UR6, 0x2, URZ ;  /* 0x00000002060c7890 */ /* 0x000fe2000fffe03f */
[----:B------:R-:W-:Y:S01]  /*2140*/  UMOV UR15, 0x40000040 ;  /* 0x40000040000f7882 */ /* 0x000fe20000000000 */
        /* <DEDUP_REMOVED lines=102> */
[----:B------:R-:W-:Y:S01]  /*27b0*/  BPT.TRAP 0x1 ;  /* 0x000000040000795c */ /* 0x000fe20000300000 */
.L_x_27:
[----:B------:R-:W-:-:S13]  /*27c0*/  ISETP.NE.AND P1, PT, R22, RZ, PT ;  /* 0x000000ff1600720c */ /* 0x000fda0003f25270 */
[----:B01----:R-:W-:-:S04]  /*27d0*/  @P1 IMAD R4, R3, 0x8, R6 ;  /* 0x0000000803041824 */ /* 0x003fc800078e0206 */
[----:B------:R-:W-:-:S05]  /*27e0*/  @P1 VIADD R4, R4, 0x10 ;  /* 0x0000001004041836 */ /* 0x000fca0000000000 */
[----:B------:R-:W-:-:S04]  /*27f0*/  @P1 PRMT R4, R19, 0x654, R4 ;  /* 0x0000065413041816 */ /* 0x000fc80000000004 */
[----:B------:R0:W-:Y:S01]  /*2800*/  @P1 SYNCS.ARRIVE.TRANS64.RED.A1T0 RZ, [R4+URZ], RZ ;  /* 0x000000ff04ff19a7 */ /* 0x0001e2000810043f */
[----:B------:R-:W-:-:S13]  /*2810*/  ISETP.GT.U32.AND P1, PT, R18, 0x1, PT ;  /* 0x000000011200780c */ /* 0x000fda0003f24070 */
[----:B0-----:R-:W-:Y:S05]  /*2820*/  @P1 BRA `(.L_x_28) ;  /* 0x0000000000041947 */ /* 0x001fea0003800000 */
[----:B------:R-:W-:Y:S01]  /*2830*/  BPT.TRAP 0x1 ;  /* 0x000000040000795c */ /* 0x000fe20000300000 */
.L_x_28:
[----:B------:R-:W-:Y:S01]  /*2840*/  UIADD3 UR5, UR5, 0x1, URZ ;  /* 0x0000000105057890 */ /* 0x000fe2000fffe03f */
[C---:B------:R-:W-:Y:S01]  /*2850*/  ISETP.GT.AND P2, PT, R0.reuse, 0x1, PT ;  /* 0x000000010000780c */ /* 0x040fe20003f44270 */
[----:B------:R-:W-:Y:S02]  /*2860*/  VIADD R3, R3, 0x1 ;  /* 0x0000000103037836 */ /* 0x000fe40000000000 */
[----:B------:R-:W-:Y:S01]  /*2870*/  UISETP.NE.AND UP0, UPT, UR5, 0x2, UPT ;  /* 0x000000020500788c */ /* 0x000fe2000bf05270 */
[----:B------:R-:W-:Y:S02]  /*2880*/  VIADD R0, R0, 0xffffffff ;  /* 0xffffffff00007836 */ /* 0x000fe40000000000 */
[C---:B------:R-:W-:Y:S01]  /*2890*/  ISETP.NE.AND P1, PT, R3.reuse, 0x2, PT ;  /* 0x000000020300780c */ /* 0x040fe20003f25270 */
[----:B------:R-:W-:Y:S02]  /*28a0*/  USEL UR6, URZ, 0x1, UP0 ;  /* 0x000000013f067887 */ /* 0x000fe40008000000 */
[----:B------:R-:W-:Y:S01]  /*28b0*/  USEL UR5, UR5, URZ, UP0 ;  /* 0x0000003f05057287 */ /* 0x000fe20008000000 */
[----:B------:R-:W-:-:S03]  /*28c0*/  SEL R3, R3, RZ, P1 ;  /* 0x000000ff03037207 */ /* 0x000fc60000800000 */
[----:B------:R-:W-:Y:S01]  /*28d0*/  LOP3.LUT R7, R7, UR6, RZ, 0x3c, !PT ;  /* 0x0000000607077c12 */ /* 0x000fe2000f8e3cff */
[----:B------:R-:W-:Y:S07]  /*28e0*/  @P2 BRA `(.L_x_29) ;  /* 0xfffffff400a82947 */ /* 0x000fee000383ffff */
.L_x_22:
[----:B01----:R-:W0:Y:S02]  /*28f0*/  LDC R0, c[0x0][0x28c] ;  /* 0x0000a300ff007b82 */ /* 0x003e240000000800 */
[----:B0-----:R-:W-:-:S13]  /*2900*/  ISETP.GE.AND P1, PT, R0, 0x1, PT ;  /* 0x000000010000780c */ /* 0x001fda0003f26270 */
[----:B------:R-:W-:Y:S05]  /*2910*/  @!P1 BRA `(.L_x_30) ;  /* 0x0000000000389947 */ /* 0x000fea0003800000 */
[----:B------:R-:W-:Y:S05]  /*2920*/  @!P0 BRA `(.L_x_31) ;  /* 0x0000000000048947 */ /* 0x000fea0003800000 */
[----:B------:R-:W-:Y:S01]  /*2930*/  BPT.TRAP 0x1 ;  /* 0x000000040000795c */ /* 0x000fe20000300000 */
.L_x_31:
[----:B------:R-:W-:-:S13]  /*2940*/  ISETP.NE.AND P0, PT, R22, RZ, PT ;  /* 0x000000ff1600720c */ /* 0x000fda0003f05270 */
[----:B------:R-:W-:-:S05]  /*2950*/  VOTEU.ANY UP0, P0 ;  /* 0x00000000003f7886 */ /* 0x000fca0000000100 */
[----:B------:R-:W-:-:S06]  /*2960*/  @UP0 UIADD3 UR4, UR44, UR42, URZ ;  /* 0x0000002a2c040290 */ /* 0x000fcc000fffe03f */
[----:B------:R-:W-:-:S04]  /*2970*/  IMAD.U32 R0, RZ, RZ, UR4 ;  /* 0x00000004ff007e24 */ /* 0x000fc8000f8e00ff */
[----:B------:R-:W-:-:S05]  /*2980*/  @P0 IMAD.SHL.U32 R0, R0, 0x8, RZ ;  /* 0x0000000800000824 */ /* 0x000fca00078e00ff */
[----:B------:R-:W-:-:S04]  /*2990*/  @P0 LOP3.LUT R0, R0, 0x8, RZ, 0xc0, !PT ;  /* 0x0000000800000812 */ /* 0x000fc800078ec0ff */
[----:B------:R-:W-:-:S04]  /*29a0*/  @P0 IADD3 R0, R6, 0x10, R0 ;  /* 0x0000001006000810 */ /* 0x000fc80007ffe000 */
[----:B------:R-:W-:-:S04]  /*29b0*/  @P0 PRMT R0, R19, 0x654, R0 ;  /* 0x0000065413000816 */ /* 0x000fc80000000000 */
[----:B------:R0:W-:Y:S01]  /*29c0*/  @P0 SYNCS.ARRIVE.TRANS64.RED.A1T0 RZ, [R0+URZ], RZ ;  /* 0x000000ff00ff09a7 */ /* 0x0001e2000810043f */
[----:B------:R-:W-:-:S13]  /*29d0*/  ISETP.GT.U32.AND P0, PT, R18, 0x1, PT ;  /* 0x000000011200780c */ /* 0x000fda0003f04070 */
[----:B0-----:R-:W-:Y:S05]  /*29e0*/  @P0 BRA `(.L_x_30) ;  /* 0x0000000000040947 */ /* 0x001fea0003800000 */
[----:B------:R-:W-:Y:S01]  /*29f0*/  BPT.TRAP 0x1 ;  /* 0x000000040000795c */ /* 0x000fe20000300000 */
.L_x_30:
[----:B------:R-:W-:Y:S01]  /*2a00*/  IMAD.SHL.U32 R52, R52, 0x20, RZ ;  /* 0x0000002034347824 */ /* 0x000fe200078e00ff */
[----:B------:R-:W-:Y:S01]  /*2a10*/  ULDC UR6, c[0x0][0x288] ;  /* 0x0000a20000067ab9 */ /* 0x000fe20000000800 */
[----:B------:R-:W-:Y:S01]  /*2a20*/  SHF.R.S32.HI R11, RZ, 0x1f, R53 ;  /* 0x0000001fff0b7819 */ /* 0x000fe20000011435 */
[C---:B------:R-:W-:Y:S01]  /*2a30*/  IMAD.SHL.U32 R6, R55.reuse, 0x80, RZ ;  /* 0x0000008037067824 */ /* 0x040fe200078e00ff */
[----:B------:R-:W-:Y:S01]  /*2a40*/  ULDC.64 UR4, c[0x0][0x5d0] ;  /* 0x0001740000047ab9 */ /* 0x000fe20000000a00 */
[C---:B------:R-:W-:Y:S01]  /*2a50*/  LOP3.LUT R8, R52.reuse, 0x6, R47, 0xf8, !PT ;  /* 0x0000000634087812 */ /* 0x040fe200078ef82f */
[----:B------:R-:W-:Y:S01]  /*2a60*/  IMAD.WIDE R20, R55, 0x80, R40 ;  /* 0x0000008037147825 */ /* 0x000fe200078e0228 */
[----:B------:R-:W-:Y:S01]  /*2a70*/  ISETP.GE.AND P0, PT, R52, UR6, PT ;  /* 0x0000000634007c0c */ /* 0x000fe2000bf06270 */
[----:B------:R-:W-:Y:S01]  /*2a80*/  ULDC UR6, c[0x0][0x284] ;  /* 0x0000a10000067ab9 */ /* 0x000fe20000000800 */
[----:B------:R-:W-:Y:S01]  /*2a90*/  SHF.R.S32.HI R9, RZ, 0x1f, R8 ;  /* 0x0000001fff097819 */ /* 0x000fe20000011408 */
[----:B------:R-:W-:Y:S01]  /*2aa0*/  IMAD R0, R11, UR4, RZ ;  /* 0x000000040b007c24 */ /* 0x000fe2000f8e02ff */
[----:B------:R-:W-:-:S03]  /*2ab0*/  ISETP.GE.OR P0, PT, R6, UR6, P0 ;  /* 0x0000000606007c0c */ /* 0x000fc60008706670 */
[C---:B------:R-:W-:Y:S02]  /*2ac0*/  IMAD R3, R53.reuse, UR5, R0 ;  /* 0x0000000535037c24 */ /* 0x040fe4000f8e0200 */
[----:B------:R-:W-:Y:S01]  /*2ad0*/  IMAD.WIDE.U32 R4, R53, UR4, R8 ;  /* 0x0000000435047c25 */ /* 0x000fe2000f8e0008 */
[----:B------:R-:W-:-:S03]  /*2ae0*/  ULDC.64 UR4, c[0x0][0x5c8] ;  /* 0x0001720000047ab9 */ /* 0x000fc60000000a00 */
[----:B------:R-:W-:Y:S02]  /*2af0*/  IMAD R7, R21, UR4, RZ ;  /* 0x0000000415077c24 */ /* 0x000fe4000f8e02ff */
[----:B------:R-:W-:Y:S02]  /*2b00*/  IMAD.IADD R5, R5, 0x1, R3 ;  /* 0x0000000105057824 */ /* 0x000fe400078e0203 */
[C---:B------:R-:W-:Y:S02]  /*2b10*/  IMAD R7, R20.reuse, UR5, R7 ;  /* 0x0000000514077c24 */ /* 0x040fe4000f8e0207 */
[----:B------:R-:W-:-:S04]  /*2b20*/  IMAD.WIDE.U32 R54, R20, UR4, R4 ;  /* 0x0000000414367c25 */ /* 0x000fc8000f8e0004 */
[----:B------:R-:W-:Y:S01]  /*2b30*/  IMAD.MOV.U32 R0, RZ, RZ, -0x1 ;  /* 0xffffffffff007424 */ /* 0x000fe200078e00ff */
[----:B------:R-:W-:Y:S06]  /*2b40*/  @P0 BRA `(.L_x_32) ;  /* 0x0000001000940947 */ /* 0x000fec0003800000 */
[----:B-----5:R-:W-:Y:S01]  /*2b50*/  FSETP.NEU.AND P1, PT, R42, RZ, PT ;  /* 0x000000ff2a00720b */ /* 0x020fe20003f2d000 */
[----:B------:R-:W-:Y:S01]  /*2b60*/  IMAD.IADD R12, R43, 0x1, -R52 ;  /* 0x000000012b0c7824 */ /* 0x000fe200078e0a34 */
[----:B------:R-:W-:Y:S01]  /*2b70*/  BSSY B0, `(.L_x_32) ;  /* 0x0000122000007945 */ /* 0x000fe20003800000 */
[----:B------:R-:W-:Y:S02]  /*2b80*/  IMAD.IADD R3, R51, 0x1, -R6 ;  /* 0x0000000133037824 */ /* 0x000fe400078e0a06 */
[----:B------:R-:W-:Y:S01]  /*2b90*/  IMAD.IADD R67, R55, 0x1, R7 ;  /* 0x0000000137437824 */ /* 0x000fe200078e0207 */
[----:B------:R-:W-:-:S04]  /*2ba0*/  ISETP.GT.AND P0, PT, R12, RZ, PT ;  /* 0x000000ff0c00720c */ /* 0x000fc80003f04270 */
[----:B------:R-:W-:-:S03]  /*2bb0*/  ISETP.GT.AND P3, PT, R3, RZ, P0 ;  /* 0x000000ff0300720c */ /* 0x000fc60000764270 */
[----:B------:R-:W-:Y:S10]  /*2bc0*/  @!P1 BRA `(.L_x_33) ;  /* 0x0000000c00389947 */ /* 0x000ff40003800000 */
[----:B------:R-:W0:Y:S01]  /*2bd0*/  LDC.64 R60, c[0x0][0x5b8] ;  /* 0x00016e00ff3c7b82 */ /* 0x000e220000000a00 */
[----:B------:R-:W-:-:S07]  /*2be0*/  ULDC.64 UR4, c[0x0][0x5c0] ;  /* 0x0001700000047ab9 */ /* 0x000fce0000000a00 */
[----:B------:R-:W1:Y:S08]  /*2bf0*/  LDC.64 R62, c[0x0][0x5b0] ;  /* 0x00016c00ff3e7b82 */ /* 0x000e700000000a00 */
[----:B------:R-:W2:Y:S01]  /*2c00*/  LDC.64 R64, c[0x0][0x5a8] ;  /* 0x00016a00ff407b82 */ /* 0x000ea20000000a00 */
[-C--:B0-----:R-:W-:Y:S02]  /*2c10*/  IMAD R4, R11, R60.reuse, RZ ;  /* 0x0000003c0b047224 */ /* 0x081fe400078e02ff */
[----:B------:R-:W-:-:S04]  /*2c20*/  IMAD.WIDE.U32 R56, R53, R60, R8 ;  /* 0x0000003c35387225 */ /* 0x000fc800078e0008 */
[----:B------:R-:W-:Y:S02]  /*2c30*/  IMAD R59, R53, R61, R4 ;  /* 0x0000003d353b7224 */ /* 0x000fe400078e0204 */
[-C--:B-1----:R-:W-:Y:S02]  /*2c40*/  IMAD R4, R21, R62.reuse, RZ ;  /* 0x0000003e15047224 */ /* 0x082fe400078e02ff */
[----:B------:R-:W-:Y:S02]  /*2c50*/  IMAD.IADD R11, R57, 0x1, R59 ;  /* 0x00000001390b7824 */ /* 0x000fe400078e023b */
[----:B------:R-:W-:Y:S02]  /*2c60*/  IMAD.MOV.U32 R10, RZ, RZ, R56 ;  /* 0x000000ffff0a7224 */ /* 0x000fe400078e0038 */
[C---:B------:R-:W-:Y:S02]  /*2c70*/  IMAD R61, R20.reuse, R63, R4 ;  /* 0x0000003f143d7224 */ /* 0x040fe400078e0204 */
[----:B------:R-:W-:-:S04]  /*2c80*/  IMAD.WIDE.U32 R4, R20, R62, R10 ;  /* 0x0000003e14047225 */ /* 0x000fc800078e000a */
[----:B------:R-:W-:Y:S01]  /*2c90*/  IMAD.IADD R5, R5, 0x1, R61 ;  /* 0x0000000105057824 */ /* 0x000fe200078e023d */
[----:B--2---:R-:W-:-:S04]  /*2ca0*/  LEA R6, P1, R4, R64, 0x1 ;  /* 0x0000004004067211 */ /* 0x004fc800078208ff */
[----:B------:R-:W-:-:S05]  /*2cb0*/  LEA.HI.X R7, R4, R65, R5, 0x1, P1 ;  /* 0x0000004104077211 */ /* 0x000fca00008f0c05 */
[----:B------:R0:W2:Y:S01]  /*2cc0*/  @P3 LDG.E.LTC128B.U16 R13, desc[UR40][R6.64] ;  /* 0x00000028060d3981 */ /* 0x0000a2000c1e1520 */
[----:B------:R-:W-:Y:S01]  /*2cd0*/  LEA R4, P1, R54, UR4, 0x1 ;  /* 0x0000000436047c11 */ /* 0x000fe2000f8208ff */
[----:B------:R-:W-:Y:S01]  /*2ce0*/  IMAD.WIDE.U32 R14, R20, R62, R8 ;  /* 0x0000003e140e7225 */ /* 0x000fe200078e0008 */
[----:B------:R-:W-:Y:S03]  /*2cf0*/  BSSY B1, `(.L_x_34) ;  /* 0x0000012000017945 */ /* 0x000fe60003800000 */
[----:B------:R-:W-:Y:S02]  /*2d00*/  IMAD.IADD R15, R61, 0x1, R15 ;  /* 0x000000013d0f7824 */ /* 0x000fe400078e020f */
[----:B------:R-:W-:-:S04]  /*2d10*/  IMAD.WIDE.U32 R14, R53, R60, R14 ;  /* 0x0000003c350e7225 */ /* 0x000fc800078e000e */
[----:B0-----:R-:W-:Y:S01]  /*2d20*/  IMAD.IADD R7, R59, 0x1, R15 ;  /* 0x000000013b077824 */ /* 0x001fe200078e020f */
[----:B------:R-:W-:Y:S02]  /*2d30*/  LEA R6, P4, R14, R64, 0x1 ;  /* 0x000000400e067211 */ /* 0x000fe400078808ff */
[----:B------:R-:W-:Y:S02]  /*2d40*/  SHF.L.U64.HI R15, R62, 0x3, R63 ;  /* 0x000000033e0f7819 */ /* 0x000fe4000001023f */
[----:B------:R-:W-:Y:S01]  /*2d50*/  LEA.HI.X R7, R14, R65, R7, 0x1, P4 ;  /* 0x000000410e077211 */ /* 0x000fe200020f0c07 */
[----:B------:R-:W-:Y:S02]  /*2d60*/  IMAD.SHL.U32 R14, R62, 0x8, RZ ;  /* 0x000000083e0e7824 */ /* 0x000fe400078e00ff */
[----:B--2---:R-:W-:-:S05]  /*2d70*/  HADD2.F32 R5, -RZ, R13.H0_H0 ;  /* 0x2000000dff057230 */ /* 0x004fca0000004100 */
[----:B------:R-:W-:-:S04]  /*2d80*/  FMUL R5, R5, R42 ;  /* 0x0000002a05057220 */ /* 0x000fc80000400000 */
[----:B------:R-:W-:Y:S01]  /*2d90*/  FFMA R24, R24, R23, R5 ;  /* 0x0000001718187223 */ /* 0x000fe20000000005 */
[----:B------:R-:W-:Y:S02]  /*2da0*/  LEA.HI.X R5, R54, UR5, R67, 0x1, P1 ;  /* 0x0000000536057c11 */ /* 0x000fe400088f0c43 */
[----:B------:R-:W-:Y:S02]  /*2db0*/  ISETP.GT.AND P1, PT, R12, 0x1, PT ;  /* 0x000000010c00780c */ /* 0x000fe40003f24270 */
[----:B------:R-:W-:Y:S02]  /*2dc0*/  F2FP.F16.F32.PACK_AB R24, RZ, R24 ;  /* 0x00000018ff18723e */ /* 0x000fe400000000ff */
[----:B------:R-:W-:-:S03]  /*2dd0*/  ISETP.GT.AND P2, PT, R3, RZ, P1 ;  /* 0x000000ff0300720c */ /* 0x000fc60000f44270 */
[----:B------:R0:W-:Y:S10]  /*2de0*/  @P3 STG.E.U16 desc[UR40][R4.64], R24 ;  /* 0x0000001804003986 */ /* 0x0001f4000c101528 */
[----:B------:R-:W-:Y:S05]  /*2df0*/  @!P2 BRA `(.L_x_35) ;  /* 0x000000000004a947 */ /* 0x000fea0003800000 */
[----:B------:R1:W5:Y:S02]  /*2e00*/  LDG.E.LTC128B.U16 R13, desc[UR40][R6.64+0x2] ;  /* 0x00000228060d7981 */ /* 0x000364000c1e1520 */
.L_x_35:
[----:B------:R-:W-:Y:S05]  /*2e10*/  BSYNC B1 ;  /* 0x0000000000017941 */ /* 0x000fea0003800000 */
.L_x_34:
[----:B-----5:R-:W-:Y:S01]  /*2e20*/  HADD2.F32 R55, -RZ, R13.H0_H0 ;  /* 0x2000000dff377230 */ /* 0x020fe20000004100 */
[----:B------:R-:W-:Y:S01]  /*2e30*/  ISETP.GT.AND P0, PT, R3, 0x8, P0 ;  /* 0x000000080300780c */ /* 0x000fe20000704270 */
[----:B------:R-:W-:-:S04]  /*2e40*/  IMAD.WIDE.U32 R20, R20, R62, R14 ;  /* 0x0000003e14147225 */ /* 0x000fc800078e000e */
[----:B------:R-:W-:Y:S01]  /*2e50*/  FMUL R10, R55, R42 ;  /* 0x0000002a370a7220 */ /* 0x000fe20000400000 */
[----:B------:R-:W-:Y:S01]  /*2e60*/  IMAD.IADD R61, R61, 0x1, R21 ;  /* 0x000000013d3d7824 */ /* 0x000fe200078e0215 */
[----:B------:R-:W-:Y:S02]  /*2e70*/  IADD3 R56, P3, R56, R20, RZ ;  /* 0x0000001438387210 */ /* 0x000fe40007f7e0ff */
[----:B------:R-:W-:-:S03]  /*2e80*/  FFMA R10, R25, R23, R10 ;  /* 0x00000017190a7223 */ /* 0x000fc6000000000a */
[----:B------:R-:W-:Y:S01]  /*2e90*/  IMAD.X R11, R61, 0x1, R11, P3 ;  /* 0x000000013d0b7824 */ /* 0x000fe200018e060b */
[C---:B------:R-:W-:Y:S02]  /*2ea0*/  LEA R14, P3, R56.reuse, R64, 0x1 ;  /* 0x00000040380e7211 */ /* 0x040fe400078608ff */
[----:B------:R-:W-:Y:S02]  /*2eb0*/  F2FP.F16.F32.PACK_AB R10, RZ, R10 ;  /* 0x0000000aff0a723e */ /* 0x000fe400000000ff */
[----:B------:R-:W-:Y:S02]  /*2ec0*/  LEA.HI.X R15, R56, R65, R11, 0x1, P3 ;  /* 0x00000041380f7211 */ /* 0x000fe400018f0c0b */
[----:B------:R-:W-:-:S05]  /*2ed0*/  PRMT R21, R10, 0x7610, R21 ;  /* 0x000076100a157816 */ /* 0x000fca0000000015 */
[----:B------:R2:W-:Y:S04]  /*2ee0*/  @P2 STG.E.U16 desc[UR40][R4.64+0x2], R21 ;  /* 0x0000021504002986 */ /* 0x0005e8000c101528 */
[----:B------:R-:W3:Y:S01]  /*2ef0*/  @P0 LDG.E.LTC128B.U16 R13, desc[UR40][R14.64] ;  /* 0x000000280e0d0981 */ /* 0x000ee2000c1e1520 */
[----:B------:R-:W-:Y:S01]  /*2f00*/  IADD3 R20, P2, R8, R20, RZ ;  /* 0x0000001408147210 */ /* 0x000fe20007f5e0ff */
[----:B------:R-:W-:Y:S01]  /*2f10*/  BSSY B1, `(.L_x_36) ;  /* 0x0000011000017945 */ /* 0x000fe20003800000 */
[C---:B------:R-:W-:Y:S02]  /*2f20*/  SHF.L.U64.HI R25, R44.reuse, 0x1, R45 ;  /* 0x000000012c197819 */ /* 0x040fe4000001022d */
[----:B------:R-:W-:Y:S01]  /*2f30*/  ISETP.GT.AND P1, PT, R3, 0x8, P1 ;  /* 0x000000080300780c */ /* 0x000fe20000f24270 */
[----:B--2---:R-:W-:Y:S01]  /*2f40*/  IMAD.X R21, R9, 0x1, R61, P2 ;  /* 0x0000000109157824 */ /* 0x004fe200010e063d */
[----:B------:R-:W-:Y:S01]  /*2f50*/  LEA R10, P2, R44, R4, 0x1 ;  /* 0x000000042c0a7211 */ /* 0x000fe200078408ff */
[----:B------:R-:W-:-:S04]  /*2f60*/  IMAD.WIDE.U32 R20, R53, R60, R20 ;  /* 0x0000003c35147225 */ /* 0x000fc800078e0014 */
[----:B------:R-:W-:Y:S01]  /*2f70*/  IMAD.IADD R9, R59, 0x1, R21 ;  /* 0x000000013b097824 */ /* 0x000fe200078e0215 */
[----:B------:R-:W-:-:S04]  /*2f80*/  LEA R8, P3, R20, R64, 0x1 ;  /* 0x0000004014087211 */ /* 0x000fc800078608ff */
[----:B------:R-:W-:Y:S01]  /*2f90*/  LEA.HI.X R9, R20, R65, R9, 0x1, P3 ;  /* 0x0000004114097211 */ /* 0x000fe200018f0c09 */
[----:B---3--:R-:W-:-:S05]  /*2fa0*/  HADD2.F32 R11, -RZ, R13.H0_H0 ;  /* 0x2000000dff0b7230 */ /* 0x008fca0000004100 */
[----:B------:R-:W-:-:S04]  /*2fb0*/  FMUL R11, R11, R42 ;  /* 0x0000002a0b0b7220 */ /* 0x000fc80000400000 */
[----:B------:R-:W-:-:S05]  /*2fc0*/  FFMA R11, R26, R23, R11 ;  /* 0x000000171a0b7223 */ /* 0x000fca000000000b */
[----:B------:R-:W-:Y:S01]  /*2fd0*/  F2FP.F16.F32.PACK_AB R14, RZ, R11 ;  /* 0x0000000bff0e723e */ /* 0x000fe200000000ff */
[----:B------:R-:W-:-:S05]  /*2fe0*/  IMAD.X R11, R25, 0x1, R5, P2 ;  /* 0x00000001190b7824 */ /* 0x000fca00010e0605 */
[----:B------:R2:W-:Y:S01]  /*2ff0*/  @P0 STG.E.U16 desc[UR40][R10.64], R14 ;  /* 0x0000000e0a000986 */ /* 0x0005e2000c101528 */
[----:B------:R-:W-:Y:S05]  /*3000*/  @!P1 BRA `(.L_x_37) ;  /* 0x0000000000049947 */ /* 0x000fea0003800000 */
[----:B------:R3:W5:Y:S02]  /*3010*/  LDG.E.LTC128B.U16 R13, desc[UR40][R8.64+0x2] ;  /* 0x00000228080d7981 */ /* 0x000764000c1e1520 */
.L_x_37:
[----:B------:R-:W-:Y:S05]  /*3020*/  BSYNC B1 ;  /* 0x0000000000017941 */ /* 0x000fea0003800000 */
.L_x_36:
[----:B-----5:R-:W-:Y:S01]  /*3030*/  HADD2.F32 R15, -RZ, R13.H0_H0 ;  /* 0x2000000dff0f7230 */ /* 0x020fe20000004100 */
[----:B------:R-:W-:Y:S01]  /*3040*/  ISETP.GT.AND P0, PT, R12, 0x8, PT ;  /* 0x000000080c00780c */ /* 0x000fe20003f04270 */
[----:B------:R-:W-:Y:S03]  /*3050*/  BSSY B1, `(.L_x_38) ;  /* 0x0000008000017945 */ /* 0x000fe60003800000 */
[----:B--2---:R-:W-:Y:S01]  /*3060*/  FMUL R14, R15, R42 ;  /* 0x0000002a0f0e7220 */ /* 0x004fe20000400000 */
[----:B------:R-:W-:-:S03]  /*3070*/  ISETP.GT.AND P2, PT, R3, RZ, P0 ;  /* 0x000000ff0300720c */ /* 0x000fc60000744270 */
[----:B------:R-:W-:-:S05]  /*3080*/  FFMA R14, R27, R23, R14 ;  /* 0x000000171b0e7223 */ /* 0x000fca000000000e */
[----:B------:R-:W-:-:S05]  /*3090*/  F2FP.F16.F32.PACK_AB R14, RZ, R14 ;  /* 0x0000000eff0e723e */ /* 0x000fca00000000ff */
[----:B------:R2:W-:Y:S01]  /*30a0*/  @P1 STG.E.U16 desc[UR40][R10.64+0x2], R14 ;  /* 0x0000020e0a001986 */ /* 0x0005e2000c101528 */
[----:B------:R-:W-:Y:S05]  /*30b0*/  @!P2 BRA `(.L_x_39) ;  /* 0x000000000004a947 */ /* 0x000fea0003800000 */
[----:B------:R4:W5:Y:S02]  /*30c0*/  LDG.E.LTC128B.U16 R13, desc[UR40][R6.64+0x10] ;  /* 0x00001028060d7981 */ /* 0x000964000c1e1520 */
.L_x_39:
[----:B------:R-:W-:Y:S05]  /*30d0*/  BSYNC B1 ;  /* 0x0000000000017941 */ /* 0x000fea0003800000 */
.L_x_38:
[----:B-----5:R-:W-:Y:S01]  /*30e0*/  HADD2.F32 R15, -RZ, R13.H0_H0 ;  /* 0x2000000dff0f7230 */ /* 0x020fe20000004100 */
[----:B------:R-:W-:Y:S01]  /*30f0*/  ISETP.GT.AND P1, PT, R12, 0x9, PT ;  /* 0x000000090c00780c */ /* 0x000fe20003f24270 */
[----:B------:R-:W-:Y:S03]  /*3100*/  BSSY B1, `(.L_x_40) ;  /* 0x0000008000017945 */ /* 0x000fe60003800000 */
[----:B------:R-:W-:Y:S01]  /*3110*/  FMUL R15, R15, R42 ;  /* 0x0000002a0f0f7220 */ /* 0x000fe20000400000 */
[----:B------:R-:W-:-:S03]  /*3120*/  ISETP.GT.AND P3, PT, R3, RZ, P1 ;  /* 0x000000ff0300720c */ /* 0x000fc60000f64270 */
[----:B------:R-:W-:-:S05]  /*3130*/  FFMA R15, R28, R23, R15 ;  /* 0x000000171c0f7223 */ /* 0x000fca000000000f */
[----:B------:R-:W-:-:S05]  /*3140*/  F2FP.F16.F32.PACK_AB R15, RZ, R15 ;  /* 0x0000000fff0f723e */ /* 0x000fca00000000ff */
[----:B------:R0:W-:Y:S01]  /*3150*/  @P2 STG.E.U16 desc[UR40][R4.64+0x10], R15 ;  /* 0x0000100f04002986 */ /* 0x0001e2000c101528 */
[----:B------:R-:W-:Y:S05]  /*3160*/  @!P3 BRA `(.L_x_41) ;  /* 0x000000000004b947 */ /* 0x000fea0003800000 */
[----:B------:R0:W5:Y:S02]  /*3170*/  LDG.E.LTC128B.U16 R13, desc[UR40][R6.64+0x12] ;  /* 0x00001228060d7981 */ /* 0x000164000c1e1520 */
.L_x_41:
[----:B------:R-:W-:Y:S05]  /*3180*/  BSYNC B1 ;  /* 0x0000000000017941 */ /* 0x000fea0003800000 */
.L_x_40:
[----:B0----5:R-:W-:Y:S01]  /*3190*/  HADD2.F32 R15, -RZ, R13.H0_H0 ;  /* 0x2000000dff0f7230 */ /* 0x021fe20000004100 */
[----:B------:R-:W-:Y:S01]  /*31a0*/  ISETP.GT.AND P0, PT, R3, 0x8, P0 ;  /* 0x000000080300780c */ /* 0x000fe20000704270 */
[----:B------:R-:W-:Y:S03]  /*31b0*/  BSSY B1, `(.L_x_42) ;  /* 0x0000007000017945 */ /* 0x000fe60003800000 */
[----:B--2---:R-:W-:-:S04]  /*31c0*/  FMUL R14, R15, R42 ;  /* 0x0000002a0f0e7220 */ /* 0x004fc80000400000 */
[----:B------:R-:W-:-:S05]  /*31d0*/  FFMA R14, R29, R23, R14 ;  /* 0x000000171d0e7223 */ /* 0x000fca000000000e */
[----:B------:R-:W-:-:S05]  /*31e0*/  F2FP.F16.F32.PACK_AB R14, RZ, R14 ;  /* 0x0000000eff0e723e */ /* 0x000fca00000000ff */
[----:B------:R0:W-:Y:S01]  /*31f0*/  @P3 STG.E.U16 desc[UR40][R4.64+0x12], R14 ;  /* 0x0000120e04003986 */ /* 0x0001e2000c101528 */
[----:B------:R-:W-:Y:S05]  /*3200*/  @!P0 BRA `(.L_x_43) ;  /* 0x0000000000048947 */ /* 0x000fea0003800000 */
[----:B------:R2:W5:Y:S02]  /*3210*/  LDG.E.LTC128B.U16 R13, desc[UR40][R8.64+0x10] ;  /* 0x00001028080d7981 */ /* 0x000564000c1e1520 */
.L_x_43:
[----:B------:R-:W-:Y:S05]  /*3220*/  BSYNC B1 ;  /* 0x0000000000017941 */ /* 0x000fea0003800000 */
.L_x_42:
[----:B-----5:R-:W-:Y:S01]  /*3230*/  HADD2.F32 R15, -RZ, R13.H0_H0 ;  /* 0x2000000dff0f7230 */ /* 0x020fe20000004100 */
[----:B------:R-:W-:Y:S01]  /*3240*/  ISETP.GT.AND P1, PT, R3, 0x8, P1 ;  /* 0x000000080300780c */ /* 0x000fe20000f24270 */
[----:B------:R-:W-:Y:S03]  /*3250*/  BSSY B1, `(.L_x_44) ;  /* 0x0000007000017945 */ /* 0x000fe60003800000 */
[----:B------:R-:W-:-:S04]  /*3260*/  FMUL R15, R15, R42 ;  /* 0x0000002a0f0f7220 */ /* 0x000fc80000400000 */
[----:B------:R-:W-:-:S05]  /*3270*/  FFMA R15, R30, R23, R15 ;  /* 0x000000171e0f7223 */ /* 0x000fca000000000f */
[----:B------:R-:W-:-:S05]  /*3280*/  F2FP.F16.F32.PACK_AB R15, RZ, R15 ;  /* 0x0000000fff0f723e */ /* 0x000fca00000000ff */
[----:B------:R0:W-:Y:S01]  /*3290*/  @P0 STG.E.U16 desc[UR40][R10.64+0x10], R15 ;  /* 0x0000100f0a000986 */ /* 0x0001e2000c101528 */
[----:B------:R-:W-:Y:S05]  /*32a0*/  @!P1 BRA `(.L_x_45) ;  /* 0x0000000000049947 */ /* 0x000fea0003800000 */
[----:B------:R0:W5:Y:S02]  /*32b0*/  LDG.E.LTC128B.U16 R13, desc[UR40][R8.64+0x12] ;  /* 0x00001228080d7981 */ /* 0x000164000c1e1520 */
.L_x_45:
[----:B------:R-:W-:Y:S05]  /*32c0*/  BSYNC B1 ;  /* 0x0000000000017941 */ /* 0x000fea0003800000 */
.L_x_44:
[----:B0----5:R-:W-:Y:S01]  /*32d0*/  HADD2.F32 R15, -RZ, R13.H0_H0 ;  /* 0x2000000dff0f7230 */ /* 0x021fe20000004100 */
        /* <DEDUP_REMOVED lines=9> */
.L_x_47:
[----:B------:R-:W-:Y:S05]  /*3370*/  BSYNC B1 ;  /* 0x0000000000017941 */ /* 0x000fea0003800000 */
.L_x_46:
        /* <DEDUP_REMOVED lines=10> */
.L_x_49:
[----:B------:R-:W-:Y:S05]  /*3420*/  BSYNC B1 ;  /* 0x0000000000017941 */ /* 0x000fea0003800000 */
.L_x_48:
[----:B0----5:R-:W-:Y:S01]  /*3430*/  HADD2.F32 R15, -RZ, R13.H0_H0 ;  /* 0x2000000dff0f7230 */ /* 0x021fe20000004100 */
        /* <DEDUP_REMOVED lines=8> */
.L_x_51:
[----:B------:R-:W-:Y:S05]  /*34c0*/  BSYNC B1 ;  /* 0x0000000000017941 */ /* 0x000fea0003800000 */
.L_x_50:
        /* <DEDUP_REMOVED lines=9> */
.L_x_53:
[----:B------:R-:W-:Y:S05]  /*3560*/  BSYNC B1 ;  /* 0x0000000000017941 */ /* 0x000fea0003800000 */
.L_x_52:
        /* <DEDUP_REMOVED lines=10> */
.L_x_55:
[----:B------:R-:W-:Y:S05]  /*3610*/  BSYNC B1 ;  /* 0x0000000000017941 */ /* 0x000fea0003800000 */
.L_x_54:
        /* <DEDUP_REMOVED lines=10> */
.L_x_57:
[----:B------:R-:W-:Y:S05]  /*36c0*/  BSYNC B1 ;  /* 0x0000000000017941 */ /* 0x000fea0003800000 */
.L_x_56:
[----:B01--45:R-:W-:Y:S01]  /*36d0*/  HADD2.F32 R7, -RZ, R13.H0_H0 ;  /* 0x2000000dff077230 */ /* 0x033fe20000004100 */
        /* <DEDUP_REMOVED lines=8> */
.L_x_59:
[----:B------:R-:W-:Y:S05]  /*3760*/  BSYNC B1 ;  /* 0x0000000000017941 */ /* 0x000fea0003800000 */
.L_x_58:
[----:B0----5:R-:W-:Y:S01]  /*3770*/  HADD2.F32 R5, -RZ, R13.H0_H0 ;  /* 0x2000000dff057230 */ /* 0x021fe20000004100 */
[----:B------:R-:W-:Y:S01]  /*3780*/  ISETP.GT.AND P1, PT, R3, 0x8, P1 ;  /* 0x000000080300780c */ /* 0x000fe20000f24270 */
[----:B------:R-:W-:Y:S01]  /*3790*/  @P0 IMAD.MOV.U32 R4, RZ, RZ, R10 ;  /* 0x000000ffff040224 */ /* 0x000fe200078e000a */
[----:B------:R-:W-:Y:S02]  /*37a0*/  BSSY B1, `(.L_x_60) ;  /* 0x0000009000017945 */ /* 0x000fe40003800000 */
[----:B------:R-:W-:-:S04]  /*37b0*/  FMUL R5, R5, R42 ;  /* 0x0000002a05057220 */ /* 0x000fc80000400000 */
[----:B------:R-:W-:-:S05]  /*37c0*/  FFMA R5, R38, R23, R5 ;  /* 0x0000001726057223 */ /* 0x000fca0000000005 */
[----:B------:R-:W-:-:S04]  /*37d0*/  F2FP.F16.F32.PACK_AB R5, RZ, R5 ;  /* 0x00000005ff05723e */ /* 0x000fc800000000ff */
[----:B------:R-:W-:Y:S01]  /*37e0*/  PRMT R6, R5, 0x7610, R6 ;  /* 0x0000761005067816 */ /* 0x000fe20000000006 */
[----:B------:R-:W-:-:S05]  /*37f0*/  @P0 IMAD.MOV.U32 R5, RZ, RZ, R11 ;  /* 0x000000ffff050224 */ /* 0x000fca00078e000b */
[----:B------:R0:W-:Y:S01]  /*3800*/  @P0 STG.E.U16 desc[UR40][R4.64+0x30], R6 ;  /* 0x0000300604000986 */ /* 0x0001e2000c101528 */
[----:B------:R-:W-:Y:S05]  /*3810*/  @!P1 BRA `(.L_x_61) ;  /* 0x0000000000049947 */ /* 0x000fea0003800000 */
[----:B------:R4:W5:Y:S02]  /*3820*/  LDG.E.LTC128B.U16 R13, desc[UR40][R8.64+0x32] ;  /* 0x00003228080d7981 */ /* 0x000964000c1e1520 */
.L_x_61:
[----:B------:R-:W-:Y:S05]  /*3830*/  BSYNC B1 ;  /* 0x0000000000017941 */ /* 0x000fea0003800000 */
.L_x_60:
[----:B------:R-:W-:Y:S05]  /*3840*/  @!P1 BRA `(.L_x_62) ;  /* 0x0000000400509947 */ /* 0x000fea0003800000 */
[----:B-----5:R-:W-:-:S05]  /*3850*/  HADD2.F32 R13, -RZ, R13.H0_H0 ;  /* 0x2000000dff0d7230 */ /* 0x020fca0000004100 */
[----:B0-----:R-:W-:-:S04]  /*3860*/  FMUL R4, R13, R42 ;  /* 0x0000002a0d047220 */ /* 0x001fc80000400000 */
[----:B------:R-:W-:-:S05]  /*3870*/  FFMA R4, R39, R23, R4 ;  /* 0x0000001727047223 */ /* 0x000fca0000000004 */
[----:B------:R-:W-:-:S05]  /*3880*/  F2FP.F16.F32.PACK_AB R4, RZ, R4 ;  /* 0x00000004ff04723e */ /* 0x000fca00000000ff */
[----:B------:R0:W-:Y:S01]  /*3890*/  STG.E.U16 desc[UR40][R10.64+0x32], R4 ;  /* 0x000032040a007986 */ /* 0x0001e2000c101528 */
[----:B------:R-:W-:Y:S05]  /*38a0*/  BRA `(.L_x_62) ;  /* 0x0000000400387947 */ /* 0x000fea0003800000 */
.L_x_33:
[----:B------:R-:W-:Y:S01]  /*38b0*/  ISETP.GT.AND P2, PT, R12, 0x1, PT ;  /* 0x000000010c00780c */ /* 0x000fe20003f44270 */
[----:B------:R-:W-:Y:S01]  /*38c0*/  ULDC.64 UR4, c[0x0][0x5c0] ;  /* 0x0001700000047ab9 */ /* 0x000fe20000000a00 */
[-C--:B------:R-:W-:Y:S01]  /*38d0*/  FMUL R24, R24, R23.reuse ;  /* 0x0000001718187220 */ /* 0x080fe20000400000 */
[----:B------:R-:W-:Y:S01]  /*38e0*/  LEA R4, P4, R54, UR4, 0x1 ;  /* 0x0000000436047c11 */ /* 0x000fe2000f8808ff */
[-C--:B------:R-:W-:Y:S01]  /*38f0*/  FMUL R25, R25, R23.reuse ;  /* 0x0000001719197220 */ /* 0x080fe20000400000 */
[----:B------:R-:W-:Y:S01]  /*3900*/  ISETP.GT.AND P1, PT, R3, RZ, P2 ;  /* 0x000000ff0300720c */ /* 0x000fe20001724270 */
[-C--:B------:R-:W-:Y:S01]  /*3910*/  FMUL R26, R26, R23.reuse ;  /* 0x000000171a1a7220 */ /* 0x080fe20000400000 */
[----:B------:R-:W-:Y:S01]  /*3920*/  F2FP.F16.F32.PACK_AB R24, RZ, R24 ;  /* 0x00000018ff18723e */ /* 0x000fe200000000ff */
[-C--:B------:R-:W-:Y:S01]  /*3930*/  FMUL R27, R27, R23.reuse ;  /* 0x000000171b1b7220 */ /* 0x080fe20000400000 */
[----:B------:R-:W-:Y:S01]  /*3940*/  LEA.HI.X R5, R54, UR5, R67, 0x1, P4 ;  /* 0x0000000536057c11 */ /* 0x000fe2000a0f0c43 */
[-C--:B------:R-:W-:Y:S01]  /*3950*/  FMUL R28, R28, R23.reuse ;  /* 0x000000171c1c7220 */ /* 0x080fe20000400000 */
[----:B------:R-:W-:Y:S01]  /*3960*/  ISETP.GT.AND P4, PT, R12, 0x8, PT ;  /* 0x000000080c00780c */ /* 0x000fe20003f84270 */
[-C--:B------:R-:W-:Y:S01]  /*3970*/  FMUL R29, R29, R23.reuse ;  /* 0x000000171d1d7220 */ /* 0x080fe20000400000 */
[C---:B------:R-:W-:Y:S01]  /*3980*/  ISETP.GT.AND P0, PT, R3.reuse, 0x8, P0 ;  /* 0x000000080300780c */ /* 0x040fe20000704270 */
[----:B------:R-:W-:Y:S01]  /*3990*/  @P3 STG.E.U16 desc[UR40][R4.64], R24 ;  /* 0x0000001804003986 */ /* 0x000fe2000c101528 */
[----:B------:R-:W-:Y:S01]  /*39a0*/  ISETP.GT.AND P2, PT, R3, 0x8, P2 ;  /* 0x000000080300780c */ /* 0x000fe20001744270 */
[----:B------:R-:W-:Y:S01]  /*39b0*/  FMUL R30, R30, R23 ;  /* 0x000000171e1e7220 */ /* 0x000fe20000400000 */
[----:B------:R-:W-:Y:S01]  /*39c0*/  F2FP.F16.F32.PACK_AB R25, RZ, R25 ;  /* 0x00000019ff19723e */ /* 0x000fe200000000ff */
[-C--:B------:R-:W-:Y:S01]  /*39d0*/  FMUL R31, R31, R23.reuse ;  /* 0x000000171f1f7220 */ /* 0x080fe20000400000 */
[----:B------:R-:W-:Y:S01]  /*39e0*/  ISETP.GT.AND P5, PT, R3, RZ, P4 ;  /* 0x000000ff0300720c */ /* 0x000fe200027a4270 */
[-C--:B------:R-:W-:Y:S01]  /*39f0*/  FMUL R32, R32, R23.reuse ;  /* 0x0000001720207220 */ /* 0x080fe20000400000 */
[C---:B------:R-:W-:Y:S01]  /*3a00*/  SHF.L.U64.HI R7, R44.reuse, 0x1, R45 ;  /* 0x000000012c077819 */ /* 0x040fe2000001022d */
[----:B------:R-:W-:Y:S01]  /*3a10*/  @P1 STG.E.U16 desc[UR40][R4.64+0x2], R25 ;  /* 0x0000021904001986 */ /* 0x000fe2000c101528 */
[----:B------:R-:W-:Y:S01]  /*3a20*/  LEA R6, P3, R44, R4, 0x1 ;  /* 0x000000042c067211 */ /* 0x000fe200078608ff */
[-C--:B------:R-:W-:Y:S01]  /*3a30*/  FMUL R33, R33, R23.reuse ;  /* 0x0000001721217220 */ /* 0x080fe20000400000 */
[----:B------:R-:W-:Y:S01]  /*3a40*/  F2FP.F16.F32.PACK_AB R26, RZ, R26 ;  /* 0x0000001aff1a723e */ /* 0x000fe200000000ff */
[----:B------:R-:W-:Y:S01]  /*3a50*/  FMUL R34, R34, R23 ;  /* 0x0000001722227220 */ /* 0x000fe20000400000 */
[----:B------:R-:W-:Y:S01]  /*3a60*/  ISETP.GT.AND P1, PT, R12, 0x9, PT ;  /* 0x000000090c00780c */ /* 0x000fe20003f24270 */
[----:B------:R-:W-:Y:S01]  /*3a70*/  IMAD.X R7, R7, 0x1, R5, P3 ;  /* 0x0000000107077824 */ /* 0x000fe200018e0605 */
[----:B------:R-:W-:Y:S01]  /*3a80*/  F2FP.F16.F32.PACK_AB R27, RZ, R27 ;  /* 0x0000001bff1b723e */ /* 0x000fe200000000ff */
[-C--:B------:R-:W-:Y:S01]  /*3a90*/  FMUL R35, R35, R23.reuse ;  /* 0x0000001723237220 */ /* 0x080fe20000400000 */
[----:B------:R-:W-:Y:S01]  /*3aa0*/  F2FP.F16.F32.PACK_AB R28, RZ, R28 ;  /* 0x0000001cff1c723e */ /* 0x000fe200000000ff */
[-C--:B------:R-:W-:Y:S01]  /*3ab0*/  FMUL R36, R36, R23.reuse ;  /* 0x0000001724247220 */ /* 0x080fe20000400000 */
[C---:B------:R-:W-:Y:S01]  /*3ac0*/  ISETP.GT.AND P3, PT, R3.reuse, RZ, P1 ;  /* 0x000000ff0300720c */ /* 0x040fe20000f64270 */
[----:B------:R-:W-:Y:S01]  /*3ad0*/  @P0 STG.E.U16 desc[UR40][R6.64], R26 ;  /* 0x0000001a06000986 */ /* 0x000fe2000c101528 */
[----:B------:R-:W-:Y:S01]  /*3ae0*/  ISETP.GT.AND P4, PT, R3, 0x8, P4 ;  /* 0x000000080300780c */ /* 0x000fe20002784270 */
[----:B------:R-:W-:Y:S01]  /*3af0*/  FMUL R37, R37, R23 ;  /* 0x0000001725257220 */ /* 0x000fe20000400000 */
[----:B------:R-:W-:Y:S01]  /*3b00*/  F2FP.F16.F32.PACK_AB R29, RZ, R29 ;  /* 0x0000001dff1d723e */ /* 0x000fe200000000ff */
[----:B------:R-:W-:Y:S01]  /*3b10*/  @P2 STG.E.U16 desc[UR40][R6.64+0x2], R27 ;  /* 0x0000021b06002986 */ /* 0x000fe2000c101528 */
[----:B------:R-:W-:Y:S01]  /*3b20*/  F2FP.F16.F32.PACK_AB R30, RZ, R30 ;  /* 0x0000001eff1e723e */ /* 0x000fe200000000ff */
[----:B------:R-:W-:Y:S01]  /*3b30*/  FMUL R38, R38, R23 ;  /* 0x0000001726267220 */ /* 0x000fe20000400000 */
[----:B------:R-:W-:Y:S01]  /*3b40*/  F2FP.F16.F32.PACK_AB R31, RZ, R31 ;  /* 0x0000001fff1f723e */ /* 0x000fe200000000ff */
[----:B------:R-:W-:Y:S01]  /*3b50*/  @P5 STG.E.U16 desc[UR40][R4.64+0x10], R28 ;  /* 0x0000101c04005986 */ /* 0x000fe2000c101528 */
[----:B------:R-:W-:Y:S01]  /*3b60*/  ISETP.GT.AND P5, PT, R3, 0x8, P1 ;  /* 0x000000080300780c */ /* 0x000fe20000fa4270 */
[----:B------:R-:W-:Y:S01]  /*3b70*/  FMUL R39, R39, R23 ;  /* 0x0000001727277220 */ /* 0x000fe20000400000 */
[C---:B------:R-:W-:Y:S01]  /*3b80*/  ISETP.GT.AND P2, PT, R12.reuse, 0x11, PT ;  /* 0x000000110c00780c */ /* 0x040fe20003f44270 */
[----:B------:R-:W-:Y:S01]  /*3b90*/  @P3 STG.E.U16 desc[UR40][R4.64+0x12], R29 ;  /* 0x0000121d04003986 */ /* 0x000fe2000c101528 */
[----:B------:R-:W-:-:S02]  /*3ba0*/  ISETP.GT.AND P3, PT, R12, 0x10, PT ;  /* 0x000000100c00780c */ /* 0x000fc40003f64270 */
[----:B------:R-:W-:Y:S01]  /*3bb0*/  F2FP.F16.F32.PACK_AB R32, RZ, R32 ;  /* 0x00000020ff20723e */ /* 0x000fe200000000ff */
[----:B------:R-:W-:Y:S01]  /*3bc0*/  @P4 STG.E.U16 desc[UR40][R6.64+0x10], R30 ;  /* 0x0000101e06004986 */ /* 0x000fe2000c101528 */
[C---:B------:R-:W-:Y:S02]  /*3bd0*/  ISETP.GT.AND P4, PT, R3.reuse, RZ, P2 ;  /* 0x000000ff0300720c */ /* 0x040fe40001784270 */
[----:B------:R-:W-:Y:S02]  /*3be0*/  F2FP.F16.F32.PACK_AB R33, RZ, R33 ;  /* 0x00000021ff21723e */ /* 0x000fe400000000ff */
[C---:B------:R-:W-:Y:S01]  /*3bf0*/  ISETP.GT.AND P1, PT, R12.reuse, 0x18, PT ;  /* 0x000000180c00780c */ /* 0x040fe20003f24270 */
[----:B------:R-:W-:Y:S01]  /*3c00*/  @P5 STG.E.U16 desc[UR40][R6.64+0x12], R31 ;  /* 0x0000121f06005986 */ /* 0x000fe2000c101528 */
[----:B------:R-:W-:Y:S02]  /*3c10*/  ISETP.GT.AND P5, PT, R3, RZ, P3 ;  /* 0x000000ff0300720c */ /* 0x000fe40001fa4270 */
[----:B------:R-:W-:-:S02]  /*3c20*/  ISETP.GT.AND P0, PT, R12, 0x19, PT ;  /* 0x000000190c00780c */ /* 0x000fc40003f04270 */
[C---:B------:R-:W-:Y:S02]  /*3c30*/  ISETP.GT.AND P3, PT, R3.reuse, 0x8, P3 ;  /* 0x000000080300780c */ /* 0x040fe40001f64270 */
[C---:B------:R-:W-:Y:S02]  /*3c40*/  ISETP.GT.AND P2, PT, R3.reuse, 0x8, P2 ;  /* 0x000000080300780c */ /* 0x040fe40001744270 */
[----:B------:R-:W-:Y:S02]  /*3c50*/  F2FP.F16.F32.PACK_AB R34, RZ, R34 ;  /* 0x00000022ff22723e */ /* 0x000fe400000000ff */
[----:B------:R-:W-:Y:S02]  /*3c60*/  F2FP.F16.F32.PACK_AB R35, RZ, R35 ;  /* 0x00000023ff23723e */ /* 0x000fe400000000ff */
[----:B------:R-:W-:Y:S01]  /*3c70*/  F2FP.F16.F32.PACK_AB R36, RZ, R36 ;  /* 0x00000024ff24723e */ /* 0x000fe200000000ff */
[----:B------:R-:W-:Y:S01]  /*3c80*/  @P5 STG.E.U16 desc[UR40][R4.64+0x20], R32 ;  /* 0x0000202004005986 */ /* 0x000fe2000c101528 */
[----:B------:R-:W-:-:S02]  /*3c90*/  ISETP.GT.AND P5, PT, R3, RZ, P0 ;  /* 0x000000ff0300720c */ /* 0x000fc400007a4270 */
[C---:B------:R-:W-:Y:S01]  /*3ca0*/  ISETP.GT.AND P0, PT, R3.reuse, 0x8, P0 ;  /* 0x000000080300780c */ /* 0x040fe20000704270 */
[----:B------:R-:W-:Y:S01]  /*3cb0*/  @P4 STG.E.U16 desc[UR40][R4.64+0x22], R33 ;  /* 0x0000222104004986 */ /* 0x000fe2000c101528 */
[C---:B------:R-:W-:Y:S02]  /*3cc0*/  ISETP.GT.AND P4, PT, R3.reuse, RZ, P1 ;  /* 0x000000ff0300720c */ /* 0x040fe40000f84270 */
[----:B------:R-:W-:Y:S01]  /*3cd0*/  ISETP.GT.AND P1, PT, R3, 0x8, P1 ;  /* 0x000000080300780c */ /* 0x000fe20000f24270 */
[----:B------:R-:W-:Y:S01]  /*3ce0*/  @P3 STG.E.U16 desc[UR40][R6.64+0x20], R34 ;  /* 0x0000202206003986 */ /* 0x000fe2000c101528 */
[----:B------:R-:W-:Y:S02]  /*3cf0*/  F2FP.F16.F32.PACK_AB R37, RZ, R37 ;  /* 0x00000025ff25723e */ /* 0x000fe400000000ff */
[----:B------:R-:W-:Y:S01]  /*3d00*/  F2FP.F16.F32.PACK_AB R38, RZ, R38 ;  /* 0x00000026ff26723e */ /* 0x000fe200000000ff */
[----:B------:R-:W-:Y:S01]  /*3d10*/  @P2 STG.E.U16 desc[UR40][R6.64+0x22], R35 ;  /* 0x0000222306002986 */ /* 0x000fe2000c101528 */
[----:B------:R-:W-:-:S05]  /*3d20*/  F2FP.F16.F32.PACK_AB R39, RZ, R39 ;  /* 0x00000027ff27723e */ /* 0x000fca00000000ff */
[----:B------:R-:W-:Y:S04]  /*3d30*/  @P4 STG.E.U16 desc[UR40][R4.64+0x30], R36 ;  /* 0x0000302404004986 */ /* 0x000fe8000c101528 */
[----:B------:R0:W-:Y:S02]  /*3d40*/  @P5 STG.E.U16 desc[UR40][R4.64+0x32], R37 ;  /* 0x0000322504005986 */ /* 0x0001e4000c101528 */
[----:B0-----:R-:W-:Y:S02]  /*3d50*/  @P1 IMAD.MOV.U32 R4, RZ, RZ, R6 ;  /* 0x000000ffff041224 */ /* 0x001fe400078e0006 */
[----:B------:R-:W-:-:S05]  /*3d60*/  @P1 IMAD.MOV.U32 R5, RZ, RZ, R7 ;  /* 0x000000ffff051224 */ /* 0x000fca00078e0007 */
[----:B------:R0:W-:Y:S04]  /*3d70*/  @P1 STG.E.U16 desc[UR40][R4.64+0x30], R38 ;  /* 0x0000302604001986 */ /* 0x0001e8000c101528 */
[----:B------:R0:W-:Y:S02]  /*3d80*/  @P0 STG.E.U16 desc[UR40][R6.64+0x32], R39 ;  /* 0x0000322706000986 */ /* 0x0001e4000c101528 */
.L_x_62:
[----:B------:R-:W-:Y:S05]  /*3d90*/  BSYNC B0 ;  /* 0x0000000000007941 */ /* 0x000fea0003800000 */
.L_x_32:
[----:B------:R-:W-:Y:S01]  /*3da0*/  IADD3 R2, P0, R2, UR38, RZ ;  /* 0x0000002602027c10 */ /* 0x000fe2000ff1e0ff */
[----:B------:R-:W-:Y:S01]  /*3db0*/  ULDC.64 UR4, c[0x0][0x650] ;  /* 0x0001940000047ab9 */ /* 0x000fe20000000a00 */
[----:B------:R-:W-:Y:S01]  /*3dc0*/  PRMT R3, RZ, 0x7610, R3 ;  /* 0x00007610ff037816 */ /* 0x000fe20000000003 */
[----:B------:R-:W-:Y:S01]  /*3dd0*/  IMAD.MOV.U32 R52, RZ, RZ, -0x1 ;  /* 0xffffffffff347424 */ /* 0x000fe200078e00ff */
[----:B------:R-:W-:Y:S01]  /*3de0*/  IADD3.X R17, R17, UR37, RZ, P0, !PT ;  /* 0x0000002511117c10 */ /* 0x000fe200087fe4ff */
[----:B------:R-:W-:Y:S01]  /*3df0*/  IMAD.MOV.U32 R53, RZ, RZ, -0x1 ;  /* 0xffffffffff357424 */ /* 0x000fe200078e00ff */
[----:B------:R-:W-:-:S04]  /*3e00*/  ISETP.GE.U32.AND P0, PT, R2, UR4, PT ;  /* 0x0000000402007c0c */ /* 0x000fc8000bf06070 */
[----:B------:R-:W-:-:S13]  /*3e10*/  ISETP.GE.U32.AND.EX P0, PT, R17, UR5, PT, P0 ;  /* 0x0000000511007c0c */ /* 0x000fda000bf06100 */
[----:B------:R-:W-:Y:S05]  /*3e20*/  @P0 BRA `(.L_x_63) ;  /* 0x0000000400500947 */ /* 0x000fea0003800000 */
[----:B0-----:R-:W0:Y:S01]  /*3e30*/  LDC.64 R10, c[0x0][0x628] ;  /* 0x00018a00ff0a7b82 */ /* 0x001e220000000a00 */
[----:B------:R-:W0:Y:S01]  /*3e40*/  S2R R12, SR_CTAID.X ;  /* 0x00000000000c7919 */ /* 0x000e220000002500 */
[----:B-1234-:R-:W-:Y:S02]  /*3e50*/  IMAD.MOV.U32 R8, RZ, RZ, R2 ;  /* 0x000000ffff087224 */ /* 0x01efe400078e0002 */
[----:B------:R-:W-:Y:S01]  /*3e60*/  IMAD.MOV.U32 R9, RZ, RZ, R17 ;  /* 0x000000ffff097224 */ /* 0x000fe200078e0011 */
[----:B------:R-:W1:Y:S03]  /*3e70*/  S2R R20, SR_CTAID.Y ;  /* 0x0000000000147919 */ /* 0x000e660000002600 */
[----:B------:R-:W2:Y:S08]  /*3e80*/  LDC R0, c[0x0][0x630] ;  /* 0x00018c00ff007b82 */ /* 0x000eb00000000800 */
[----:B------:R-:W3:Y:S01]  /*3e90*/  LDC.64 R14, c[0x0][0x620] ;  /* 0x00018800ff0e7b82 */ /* 0x000ee20000000a00 */
[----:B0-----:R-:W-:-:S04]  /*3ea0*/  ISETP.NE.U32.AND P0, PT, R10, RZ, PT ;  /* 0x000000ff0a00720c */ /* 0x001fc80003f05070 */
[----:B------:R-:W-:-:S13]  /*3eb0*/  ISETP.NE.AND.EX P0, PT, R11, RZ, PT, P0 ;  /* 0x000000ff0b00720c */ /* 0x000fda0003f05300 */
[----:B-123--:R-:W-:Y:S05]  /*3ec0*/  @!P0 BRA `(.L_x_64) ;  /* 0x0000000000288947 */ /* 0x00efea0003800000 */
[----:B------:R-:W0:Y:S02]  /*3ed0*/  LDC R3, c[0x0][0x634] ;  /* 0x00018d00ff037b82 */ /* 0x000e240000000800 */
[----:B0-----:R-:W-:-:S05]  /*3ee0*/  IADD3 R3, P0, R2, R3, RZ ;  /* 0x0000000302037210 */ /* 0x001fca0007f1e0ff */
[----:B-----5:R-:W-:-:S04]  /*3ef0*/  IMAD.X R13, RZ, RZ, R17, P0 ;  /* 0x000000ffff0d7224 */ /* 0x020fc800000e0611 */
[----:B------:R-:W-:-:S04]  /*3f00*/  IMAD.WIDE.U32 R4, R13, R10, RZ ;  /* 0x0000000a0d047225 */ /* 0x000fc800078e00ff */
[----:B------:R-:W-:-:S04]  /*3f10*/  IMAD.WIDE.U32 R6, P0, R3, R11, R4 ;  /* 0x0000000b03067225 */ /* 0x000fc80007800004 */
[----:B------:R-:W-:-:S04]  /*3f20*/  IMAD.WIDE.U32 R4, R3, R10, RZ ;  /* 0x0000000a03047225 */ /* 0x000fc800078e00ff */
[----:B------:R-:W-:Y:S01]  /*3f30*/  IMAD.X R9, RZ, RZ, RZ, P0 ;  /* 0x000000ffff097224 */ /* 0x000fe200000e06ff */
[----:B------:R-:W-:Y:S01]  /*3f40*/  IADD3 RZ, P0, R5, R6, RZ ;  /* 0x0000000605ff7210 */ /* 0x000fe20007f1e0ff */
[----:B------:R-:W-:-:S04]  /*3f50*/  IMAD.MOV.U32 R8, RZ, RZ, R7 ;  /* 0x000000ffff087224 */ /* 0x000fc800078e0007 */
[----:B------:R-:W-:-:S08]  /*3f60*/  IMAD.WIDE.U32.X R8, R13, R11, R8, P0 ;  /* 0x0000000b0d087225 */ /* 0x000fd000000e0408 */
.L_x_64:
[-CC-:B------:R-:W-:Y:S01]  /*3f70*/  SHF.R.U64 R53, R8, R0.reuse, R9.reuse ;  /* 0x0000000008357219 */ /* 0x180fe20000001209 */
[----:B------:R-:W0:Y:S01]  /*3f80*/  LDC.64 R26, c[0x0][0x640] ;  /* 0x00019000ff1a7b82 */ /* 0x000e220000000a00 */
[----:B------:R-:W-:Y:S01]  /*3f90*/  SHF.R.U32.HI R0, RZ, R0, R9 ;  /* 0x00000000ff007219 */ /* 0x000fe20000011609 */
[----:B------:R-:W-:Y:S01]  /*3fa0*/  ULDC UR4, c[0x0][0x150] ;  /* 0x0000540000047ab9 */ /* 0x000fe20000000800 */
[----:B------:R-:W-:Y:S02]  /*3fb0*/  IADD3 R7, P0, RZ, -R53, RZ ;  /* 0x80000035ff077210 */ /* 0x000fe40007f1e0ff */
[----:B------:R-:W-:-:S03]  /*3fc0*/  I2FP.F32.U32 R8, R12 ;  /* 0x0000000c00087245 */ /* 0x000fc60000201000 */
[----:B------:R-:W1:Y:S01]  /*3fd0*/  LDC R6, c[0x0][0x618] ;  /* 0x00018600ff067b82 */ /* 0x000e620000000800 */
[----:B------:R-:W-:Y:S02]  /*3fe0*/  IMAD.X R3, RZ, RZ, ~R0, P0 ;  /* 0x000000ffff037224 */ /* 0x000fe400000e0e00 */
[----:B------:R-:W-:Y:S01]  /*3ff0*/  FMUL R8, R8, UR4 ;  /* 0x0000000408087c20 */ /* 0x000fe20008400000 */
[----:B------:R-:W-:Y:S01]  /*4000*/  ULDC UR4, c[0x0][0x154] ;  /* 0x0000550000047ab9 */ /* 0x000fe20000000800 */
[-C--:B------:R-:W-:Y:S02]  /*4010*/  IMAD R0, R3, R14.reuse, RZ ;  /* 0x0000000e03007224 */ /* 0x080fe400078e02ff */
[----:B------:R-:W-:Y:S01]  /*4020*/  IMAD.MOV.U32 R3, RZ, RZ, R17 ;  /* 0x000000ffff037224 */ /* 0x000fe200078e0011 */
[----:B------:R-:W2:Y:S01]  /*4030*/  LDC R24, c[0x0][0x608] ;  /* 0x00018200ff187b82 */ /* 0x000ea20000000800 */
[----:B------:R-:W3:Y:S01]  /*4040*/  F2I.U32.TRUNC.NTZ R8, R8 ;  /* 0x0000000800087305 */ /* 0x000ee2000020f000 */
[----:B------:R-:W-:-:S04]  /*4050*/  IMAD.WIDE.U32 R4, R7, R14, R2 ;  /* 0x0000000e07047225 */ /* 0x000fc800078e0002 */
[----:B------:R-:W-:Y:S02]  /*4060*/  IMAD R3, R7, R15, R0 ;  /* 0x0000000f07037224 */ /* 0x000fe400078e0200 */
[----:B------:R-:W4:Y:S01]  /*4070*/  LDC R9, c[0x0][0x658] ;  /* 0x00019600ff097b82 */ /* 0x000f220000000800 */
[----:B------:R-:W-:Y:S01]  /*4080*/  I2FP.F32.U32 R0, R20 ;  /* 0x0000001400007245 */ /* 0x000fe20000201000 */
[----:B------:R-:W-:Y:S01]  /*4090*/  IMAD.IADD R3, R5, 0x1, R3 ;  /* 0x0000000105037824 */ /* 0x000fe200078e0203 */
[----:B0-----:R-:W-:-:S05]  /*40a0*/  ISETP.NE.U32.AND P0, PT, R26, RZ, PT ;  /* 0x000000ff1a00720c */ /* 0x001fca0003f05070 */
[----:B------:R-:W0:Y:S01]  /*40b0*/  LDC R7, c[0x0][0x144] ;  /* 0x00005100ff077b82 */ /* 0x000e220000000800 */
[-CC-:B-1----:R-:W-:Y:S01]  /*40c0*/  SHF.R.U64 R10, R4, R6.reuse, R3.reuse ;  /* 0x00000006040a7219 */ /* 0x182fe20000001203 */
[----:B---3--:R-:W-:Y:S01]  /*40d0*/  IMAD.MOV R8, RZ, RZ, -R8 ;  /* 0x000000ffff087224 */ /* 0x008fe200078e0a08 */
[----:B------:R-:W-:Y:S01]  /*40e0*/  SHF.R.U32.HI R3, RZ, R6, R3 ;  /* 0x00000006ff037219 */ /* 0x000fe20000011603 */
[----:B------:R-:W-:Y:S01]  /*40f0*/  FMUL R6, R0, UR4 ;  /* 0x0000000400067c20 */ /* 0x000fe20008400000 */
[----:B------:R-:W-:-:S03]  /*4100*/  ISETP.NE.AND.EX P0, PT, R27, RZ, PT, P0 ;  /* 0x000000ff1b00720c */ /* 0x000fc60003f05300 */
[----:B------:R-:W1:Y:S01]  /*4110*/  LDC R21, c[0x0][0x148] ;  /* 0x00005200ff157b82 */ /* 0x000e620000000800 */
[----:B------:R3:W0:Y:S01]  /*4120*/  F2I.U32.TRUNC.NTZ R14, R6 ;  /* 0x00000006000e7305 */ /* 0x000622000020f000 */
[-CC-:B--2--5:R-:W-:Y:S02]  /*4130*/  SHF.R.U64 R13, R10, R24.reuse, R3.reuse ;  /* 0x000000180a0d7219 */ /* 0x1a4fe40000001203 */
[----:B------:R-:W-:-:S04]  /*4140*/  SHF.R.U32.HI R0, RZ, R24, R3 ;  /* 0x00000018ff007219 */ /* 0x000fc80000011603 */
[----:B------:R-:W2:Y:S01]  /*4150*/  LDC R28, c[0x0][0x648] ;  /* 0x00019200ff1c7b82 */ /* 0x000ea20000000800 */
[-CC-:B----4-:R-:W-:Y:S02]  /*4160*/  SHF.R.U64 R15, R13, R9.reuse, R0.reuse ;  /* 0x000000090d0f7219 */ /* 0x190fe40000001200 */
[----:B------:R-:W-:-:S03]  /*4170*/  SHF.R.U32.HI R5, RZ, R9, R0 ;  /* 0x00000009ff057219 */ /* 0x000fc60000011600 */
[----:B------:R-:W-:Y:S02]  /*4180*/  IMAD.MOV.U32 R4, RZ, RZ, R15 ;  /* 0x000000ffff047224 */ /* 0x000fe400078e000f */
[----:B------:R-:W4:Y:S01]  /*4190*/  LDC R29, c[0x0][0x638] ;  /* 0x00018e00ff1d7b82 */ /* 0x000f220000000800 */
[----:B0-----:R-:W-:-:S07]  /*41a0*/  IMAD R25, R7, R8, R12 ;  /* 0x0000000807197224 */ /* 0x001fce00078e020c */
[----:B------:R-:W0:Y:S08]  /*41b0*/  LDC R30, c[0x0][0x610] ;  /* 0x00018400ff1e7b82 */ /* 0x000e300000000800 */
[----:B------:R-:W0:Y:S01]  /*41c0*/  LDC R31, c[0x0][0x600] ;  /* 0x00018000ff1f7b82 */ /* 0x000e220000000800 */
[----:B-1-3--:R-:W-:Y:S05]  /*41d0*/  @!P0 BRA `(.L_x_65) ;  /* 0x0000000000288947 */ /* 0x00afea0003800000 */
[----:B------:R-:W1:Y:S02]  /*41e0*/  LDC R0, c[0x0][0x64c] ;  /* 0x00019300ff007b82 */ /* 0x000e640000000800 */
[----:B-1----:R-:W-:-:S05]  /*41f0*/  IADD3 R3, P0, R15, R0, RZ ;  /* 0x000000000f037210 */ /* 0x002fca0007f1e0ff */
        /* <DEDUP_REMOVED lines=8> */
.L_x_65:
[----:B------:R-:W-:Y:S01]  /*4280*/  ISETP.NE.AND P0, PT, R16, 0x1, PT ;  /* 0x000000011000780c */ /* 0x000fe20003f05270 */
[----:B------:R-:W-:Y:S01]  /*4290*/  IMAD.MOV R14, RZ, RZ, -R14 ;  /* 0x000000ffff0e7224 */ /* 0x000fe200078e0a0e */
[----:B--2---:R-:W-:Y:S02]  /*42a0*/  SHF.R.U64 R0, R4, R28, R5 ;  /* 0x0000001c04007219 */ /* 0x004fe40000001205 */
[----:B------:R-:W-:Y:S02]  /*42b0*/  LOP3.LUT R3, R13, R50, RZ, 0xc0, !PT ;  /* 0x000000320d037212 */ /* 0x000fe400078ec0ff */
[----:B------:R-:W-:Y:S01]  /*42c0*/  LOP3.LUT R10, R10, R49, RZ, 0xc0, !PT ;  /* 0x000000310a0a7212 */ /* 0x000fe200078ec0ff */
[----:B------:R-:W-:Y:S02]  /*42d0*/  IMAD.MOV R4, RZ, RZ, -R0 ;  /* 0x000000ffff047224 */ /* 0x000fe400078e0a00 */
[----:B------:R-:W-:Y:S02]  /*42e0*/  IMAD R0, R46, R0, R3 ;  /* 0x000000002e007224 */ /* 0x000fe400078e0203 */
[----:B----4-:R-:W-:-:S02]  /*42f0*/  IMAD R3, R4, R29, R15 ;  /* 0x0000001d04037224 */ /* 0x010fc400078e020f */
[----:B------:R-:W-:Y:S02]  /*4300*/  @P0 IMAD R25, R21, R14, R20 ;  /* 0x0000000e15190224 */ /* 0x000fe400078e0214 */
[----:B0-----:R-:W-:Y:S02]  /*4310*/  IMAD R5, R3, R31, R10 ;  /* 0x0000001f03057224 */ /* 0x001fe400078e020a */
[----:B------:R-:W-:Y:S02]  /*4320*/  IMAD R0, R0, R30, R25 ;  /* 0x0000001e00007224 */ /* 0x000fe400078e0219 */
[----:B------:R-:W-:-:S03]  /*4330*/  IMAD.MOV.U32 R4, RZ, RZ, 0x1 ;  /* 0x00000001ff047424 */ /* 0x000fc600078e00ff */
[----:B------:R-:W-:Y:S02]  /*4340*/  SEL R52, R5, R0, !P0 ;  /* 0x0000000005347207 */ /* 0x000fe40004000000 */
[----:B------:R-:W-:Y:S02]  /*4350*/  PRMT R3, R4, 0x7610, R3 ;  /* 0x0000761004037816 */ /* 0x000fe40000000003 */
[----:B------:R-:W-:-:S07]  /*4360*/  SEL R0, R0, R5, !P0 ;  /* 0x0000000500007207 */ /* 0x000fce0004000000 */
.L_x_63:
[----:B------:R-:W-:Y:S01]  /*4370*/  UIADD3 UR42, UR43, UR42, URZ ;  /* 0x0000002a2b2a7290 */ /* 0x000fe2000fffe03f */
[----:B------:R-:W-:Y:S01]  /*4380*/  LOP3.LUT P0, RZ, R3, 0xff, RZ, 0xc0, !PT ;  /* 0x000000ff03ff7812 */ /* 0x000fe2000780c0ff */
[----:B------:R-:W-:Y:S02]  /*4390*/  IMAD.MOV.U32 R55, RZ, RZ, R0 ;  /* 0x000000ffff377224 */ /* 0x000fe400078e0000 */
[----:B------:R-:W-:Y:S02]  /*43a0*/  USHF.R.U32.HI UR4, URZ, 0x1, UR42 ;  /* 0x000000013f047899 */ /* 0x000fe4000801162a */
[----:B------:R-:W-:Y:S02]  /*43b0*/  UISETP.GT.U32.AND UP1, UPT, UR42, 0x1, UPT ;  /* 0x000000012a00788c */ /* 0x000fe4000bf24070 */
[----:B------:R-:W-:Y:S02]  /*43c0*/  ULOP3.LUT UR4, UR4, 0x1, URZ, 0xc0, !UPT ;  /* 0x0000000104047892 */ /* 0x000fe4000f8ec03f */
[----:B------:R-:W-:-:S02]  /*43d0*/  UISETP.LT.U32.AND UP1, UPT, UR43, 0x2, UP1 ;  /* 0x000000022b00788c */ /* 0x000fc40008f21070 */
[----:B------:R-:W-:Y:S02]  /*43e0*/  UISETP.NE.U32.AND UP0, UPT, UR4, 0x1, UPT ;  /* 0x000000010400788c */ /* 0x000fe4000bf05070 */
[----:B------:R-:W-:Y:S02]  /*43f0*/  USEL UR5, URZ, 0x1, !UP1 ;  /* 0x000000013f057887 */ /* 0x000fe4000c800000 */
[----:B------:R-:W-:Y:S02]  /*4400*/  UISETP.GT.U32.AND UP0, UPT, UR43, 0x1, !UP0 ;  /* 0x000000012b00788c */ /* 0x000fe4000c704070 */
[----:B------:R-:W-:Y:S02]  /*4410*/  ULOP3.LUT UR42, UR42, 0x1, URZ, 0xc0, !UPT ;  /* 0x000000012a2a7892 */ /* 0x000fe4000f8ec03f */
[----:B------:R-:W-:-:S04]  /*4420*/  USEL UR4, URZ, 0x1, !UP0 ;  /* 0x000000013f047887 */ /* 0x000fc8000c000000 */
[----:B------:R-:W-:Y:S01]  /*4430*/  ULOP3.LUT UR36, UR4, UR36, UR5, 0x96, !UPT ;  /* 0x0000002404247292 */ /* 0x000fe2000f8e9605 */
[----:B------:R-:W-:Y:S11]  /*4440*/  @P0 BRA `(.L_x_66) ;  /* 0xffffffd000040947 */ /* 0x000ff6000383ffff */
[----:B------:R-:W-:Y:S05]  /*4450*/  EXIT ;  /* 0x000000000000794d */ /* 0x000fea0003800000 */
.L_x_7:
        /* <DEDUP_REMOVED lines=26> */
.L_x_68:
[----:B------:R-:W0:Y:S01]  /*4600*/  LDC.64 R28, c[0x0][0x640] ;  /* 0x00019000ff1c7b82 */ /* 0x000e220000000a00 */
[-CC-:B------:R-:W-:Y:S01]  /*4610*/  SHF.R.U64 R23, R14, R6.reuse, R15.reuse ;  /* 0x000000060e177219 */ /* 0x180fe2000000120f */
[----:B------:R-:W-:Y:S01]  /*4620*/  IMAD.MOV.U32 R10, RZ, RZ, R2 ;  /* 0x000000ffff0a7224 */ /* 0x000fe200078e0002 */
[----:B------:R-:W-:Y:S01]  /*4630*/  SHF.R.U32.HI R6, RZ, R6, R15 ;  /* 0x00000006ff067219 */ /* 0x000fe2000001160f */
[----:B------:R-:W-:Y:S01]  /*4640*/  IMAD.MOV.U32 R30, RZ, RZ, 0x1 ;  /* 0x00000001ff1e7424 */ /* 0x000fe200078e00ff */
[----:B------:R-:W-:-:S03]  /*4650*/  IADD3 R13, P0, RZ, -R23, RZ ;  /* 0x80000017ff0d7210 */ /* 0x000fc60007f1e0ff */
[----:B------:R-:W1:Y:S02]  /*4660*/  LDC R12, c[0x0][0x618] ;  /* 0x00018600ff0c7b82 */ /* 0x000e640000000800 */
[----:B------:R-:W-:-:S04]  /*4670*/  IMAD.X R11, RZ, RZ, ~R6, P0 ;  /* 0x000000ffff0b7224 */ /* 0x000fc800000e0e06 */
[-C--:B------:R-:W-:Y:S02]  /*4680*/  IMAD R6, R11, R24.reuse, RZ ;  /* 0x000000180b067224 */ /* 0x080fe400078e02ff */
[----:B------:R-:W2:Y:S01]  /*4690*/  LDC R14, c[0x0][0x608] ;  /* 0x00018200ff0e7b82 */ /* 0x000ea20000000800 */
[----:B------:R-:W-:Y:S02]  /*46a0*/  IMAD.MOV.U32 R11, RZ, RZ, R17 ;  /* 0x000000ffff0b7224 */ /* 0x000fe400078e0011 */
[----:B------:R-:W-:-:S05]  /*46b0*/  IMAD.WIDE.U32 R10, R13, R24, R10 ;  /* 0x000000180d0a7225 */ /* 0x000fca00078e000a */
[----:B------:R-:W3:Y:S01]  /*46c0*/  LDC R27, c[0x0][0x658] ;  /* 0x00019600ff1b7b82 */ /* 0x000ee20000000800 */
[----:B------:R-:W-:Y:S01]  /*46d0*/  IMAD R13, R13, R25, R6 ;  /* 0x000000190d0d7224 */ /* 0x000fe200078e0206 */
[----:B0-----:R-:W-:-:S03]  /*46e0*/  ISETP.NE.U32.AND P0, PT, R28, RZ, PT ;  /* 0x000000ff1c00720c */ /* 0x001fc60003f05070 */
[----:B------:R-:W-:Y:S01]  /*46f0*/  IMAD.IADD R11, R11, 0x1, R13 ;  /* 0x000000010b0b7824 */ /* 0x000fe200078e020d */
[----:B------:R-:W-:Y:S02]  /*4700*/  ISETP.NE.AND.EX P0, PT, R29, RZ, PT, P0 ;  /* 0x000000ff1d00720c */ /* 0x000fe40003f05300 */
[----:B------:R-:W0:Y:S02]  /*4710*/  LDC R22, c[0x0][0x600] ;  /* 0x00018000ff167b82 */ /* 0x000e240000000800 */
[-CC-:B-1----:R-:W-:Y:S01]  /*4720*/  SHF.R.U64 R8, R10, R12.reuse, R11.reuse ;  /* 0x0000000c0a087219 */ /* 0x182fe2000000120b */
[----:B------:R-:W-:Y:S01]  /*4730*/  IMAD.MOV.U32 R10, RZ, RZ, -0x1 ;  /* 0xffffffffff0a7424 */ /* 0x000fe200078e00ff */
[----:B------:R-:W-:-:S04]  /*4740*/  SHF.R.U32.HI R11, RZ, R12, R11 ;  /* 0x0000000cff0b7219 */ /* 0x000fc8000001160b */
[----:B------:R-:W1:Y:S01]  /*4750*/  LDC R24, c[0x0][0x648] ;  /* 0x00019200ff187b82 */ /* 0x000e620000000800 */
[-CC-:B--2---:R-:W-:Y:S02]  /*4760*/  SHF.R.U64 R21, R8, R14.reuse, R11.reuse ;  /* 0x0000000e08157219 */ /* 0x184fe4000000120b */
[----:B------:R-:W-:-:S05]  /*4770*/  SHF.R.U32.HI R6, RZ, R14, R11 ;  /* 0x0000000eff067219 */ /* 0x000fca000001160b */
[----:B------:R-:W2:Y:S01]  /*4780*/  LDC R26, c[0x0][0x638] ;  /* 0x00018e00ff1a7b82 */ /* 0x000ea20000000800 */
[-C--:B---3--:R-:W-:Y:S02]  /*4790*/  SHF.L.U32 R10, R10, R27.reuse, RZ ;  /* 0x0000001b0a0a7219 */ /* 0x088fe400000006ff */
[-CC-:B------:R-:W-:Y:S02]  /*47a0*/  SHF.R.U64 R25, R21, R27.reuse, R6.reuse ;  /* 0x0000001b15197219 */ /* 0x180fe40000001206 */
[----:B------:R-:W-:Y:S02]  /*47b0*/  LOP3.LUT R32, RZ, R10, RZ, 0x33, !PT ;  /* 0x0000000aff207212 */ /* 0x000fe400078e33ff */
[----:B------:R-:W-:Y:S01]  /*47c0*/  SHF.R.U32.HI R11, RZ, R27, R6 ;  /* 0x0000001bff0b7219 */ /* 0x000fe20000011606 */
[----:B------:R-:W3:Y:S01]  /*47d0*/  LDC R31, c[0x0][0x610] ;  /* 0x00018400ff1f7b82 */ /* 0x000ee20000000800 */
[----:B------:R-:W-:Y:S01]  /*47e0*/  IMAD.MOV.U32 R10, RZ, RZ, R25 ;  /* 0x000000ffff0a7224 */ /* 0x000fe200078e0019 */
[----:B------:R-:W-:Y:S06]  /*47f0*/  @!P0 BRA `(.L_x_69) ;  /* 0x0000000000288947 */ /* 0x000fec0003800000 */
        /* <DEDUP_REMOVED lines=10> */
.L_x_69:
[----:B------:R-:W-:Y:S02]  /*48a0*/  ISETP.NE.AND P0, PT, R16, 0x1, PT ;  /* 0x000000011000780c */ /* 0x000fe40003f05270 */
[----:B-1----:R-:W-:Y:S01]  /*48b0*/  SHF.R.U64 R6, R10, R24, R11 ;  /* 0x000000180a067219 */ /* 0x002fe2000000120b */
[----:B0-----:R-:W-:Y:S01]  /*48c0*/  VIADD R11, R22, 0xffffffff ;  /* 0xffffffff160b7836 */ /* 0x001fe20000000000 */
[----:B------:R-:W-:Y:S02]  /*48d0*/  SHF.L.U32 R30, R30, R27, RZ ;  /* 0x0000001b1e1e7219 */ /* 0x000fe400000006ff */
[----:B------:R-:W-:Y:S01]  /*48e0*/  LOP3.LUT R5, R21, R32, RZ, 0xc0, !PT ;  /* 0x0000002015057212 */ /* 0x000fe200078ec0ff */
[----:B------:R-:W-:-:S04]  /*48f0*/  IMAD.MOV R10, RZ, RZ, -R6 ;  /* 0x000000ffff0a7224 */ /* 0x000fc800078e0a06 */
[----:B------:R-:W-:Y:S01]  /*4900*/  IMAD R6, R30, R6, R5 ;  /* 0x000000061e067224 */ /* 0x000fe200078e0205 */
[----:B------:R-:W-:Y:S01]  /*4910*/  LOP3.LUT R5, R8, R11, RZ, 0xc0, !PT ;  /* 0x0000000b08057212 */ /* 0x000fe200078ec0ff */
[----:B------:R-:W-:Y:S02]  /*4920*/  @P0 IMAD R7, R9, R20, R4 ;  /* 0x0000001409070224 */ /* 0x000fe400078e0204 */
[----:B--2---:R-:W-:Y:S02]  /*4930*/  IMAD R4, R10, R26, R25 ;  /* 0x0000001a0a047224 */ /* 0x004fe400078e0219 */
[----:B---3--:R-:W-:Y:S02]  /*4940*/  IMAD R7, R6, R31, R7 ;  /* 0x0000001f06077224 */ /* 0x008fe400078e0207 */
[----:B------:R-:W-:Y:S02]  /*4950*/  IMAD R4, R4, R22, R5 ;  /* 0x0000001604047224 */ /* 0x000fe400078e0205 */
[----:B------:R-:W-:-:S02]  /*4960*/  IMAD.MOV.U32 R8, RZ, RZ, 0x1 ;  /* 0x00000001ff087424 */ /* 0x000fc400078e00ff */
[----:B------:R-:W-:Y:S01]  /*4970*/  IMAD.MOV.U32 R6, RZ, RZ, R23 ;  /* 0x000000ffff067224 */ /* 0x000fe200078e0017 */
[----:B------:R-:W-:Y:S02]  /*4980*/  SEL R21, R4, R7, !P0 ;  /* 0x0000000704157207 */ /* 0x000fe40004000000 */
[----:B------:R-:W-:-:S07]  /*4990*/  SEL R22, R7, R4, !P0 ;  /* 0x0000000407167207 */ /* 0x000fce0004000000 */
.L_x_67:
[----:B------:R-:W-:-:S08]  /*49a0*/  NOP ;  /* 0x0000000000007918 */ /* 0x000fd00000000000 */
[----:B------:R-:W0:-:S00]  /*49b0*/  USETMAXREG.DEALLOC.CTAPOOL 0x28 ;  /* 0x00000028000079c8 */ /* 0x000e0000080e0500 */
[----:B0-----:R-:W-:-:S13]  /*49c0*/  ISETP.NE.AND P0, PT, R3, RZ, PT ;  /* 0x000000ff0300720c */ /* 0x001fda0003f05270 */
[----:B------:R-:W-:Y:S05]  /*49d0*/  @P0 EXIT ;  /* 0x000000000000094d */ /* 0x000fea0003800000 */
[----:B------:R-:W-:Y:S01]  /*49e0*/  LOP3.LUT P0, RZ, R8, 0xff, RZ, 0xc0, !PT ;  /* 0x000000ff08ff7812 */ /* 0x000fe2000780c0ff */
[----:B------:R-:W-:Y:S02]  /*49f0*/  IMAD.MOV.U32 R8, RZ, RZ, 0x1 ;  /* 0x00000001ff087424 */ /* 0x000fe400078e00ff */
[----:B------:R-:W-:-:S10]  /*4a00*/  IMAD.MOV.U32 R9, RZ, RZ, RZ ;  /* 0x000000ffff097224 */ /* 0x000fd400078e00ff */
[----:B------:R-:W-:Y:S05]  /*4a10*/  @!P0 BRA `(.L_x_70) ;  /* 0x0000000c00b88947 */ /* 0x000fea0003800000 */
[----:B------:R-:W0:Y:S01]  /*4a20*/  LDC R3, c[0x0][0x28c] ;  /* 0x0000a300ff037b82 */ /* 0x000e220000000800 */
[----:B------:R-:W1:Y:S01]  /*4a30*/  S2R R13, SR_CgaCtaId ;  /* 0x00000000000d7919 */ /* 0x000e620000008800 */
[----:B------:R-:W-:Y:S01]  /*4a40*/  ULDC UR21, c[0x0][0x658] ;  /* 0x0001960000157ab9 */ /* 0x000fe20000000800 */
[----:B------:R-:W-:Y:S01]  /*4a50*/  UMOV UR4, 0xffffffff ;  /* 0xffffffff00047882 */ /* 0x000fe20000000000 */
[----:B------:R-:W-:Y:S01]  /*4a60*/  BSSY B0, `(.L_x_70) ;  /* 0x00000e9000007945 */ /* 0x000fe20003800000 */
[----:B------:R-:W-:Y:S01]  /*4a70*/  USHF.L.U32 UR4, UR4, UR21, URZ ;  /* 0x0000001504047299 */ /* 0x000fe2000800063f */
[----:B------:R-:W-:Y:S01]  /*4a80*/  IMAD.MOV.U32 R11, RZ, RZ, 0x1 ;  /* 0x00000001ff0b7424 */ /* 0x000fe200078e00ff */
[----:B------:R-:W-:Y:S01]  /*4a90*/  LOP3.LUT R20, R18, 0x2, RZ, 0xfc, !PT ;  /* 0x0000000212147812 */ /* 0x000fe200078efcff */
[----:B------:R-:W-:Y:S01]  /*4aa0*/  IMAD.MOV.U32 R8, RZ, RZ, 0x1 ;  /* 0x00000001ff087424 */ /* 0x000fe200078e00ff */
[----:B------:R-:W-:Y:S01]  /*4ab0*/  ULDC UR13, c[0x0][0x600] ;  /* 0x00018000000d7ab9 */ /* 0x000fe20000000800 */
[----:B------:R-:W-:Y:S01]  /*4ac0*/  IMAD.MOV.U32 R9, RZ, RZ, RZ ;  /* 0x000000ffff097224 */ /* 0x000fe200078e00ff */
[----:B------:R-:W-:Y:S01]  /*4ad0*/  UMOV UR5, 0x1 ;  /* 0x0000000100057882 */ /* 0x000fe20000000000 */
[----:B------:R-:W-:-:S02]  /*4ae0*/  UIADD3 UR13, UR13, -0x1, URZ ;  /* 0xffffffff0d0d7890 */ /* 0x000fc4000fffe03f */
[----:B------:R-:W-:Y:S02]  /*4af0*/  USHF.L.U32 UR21, UR5, UR21, URZ ;  /* 0x0000001505157299 */ /* 0x000fe4000800063f */
[----:B------:R-:W-:Y:S01]  /*4b00*/  ULOP3.LUT UR29, URZ, UR4, URZ, 0x33, !UPT ;  /* 0x000000043f1d7292 */ /* 0x000fe2000f8e333f */
[----:B------:R-:W-:Y:S01]  /*4b10*/  ULDC.64 UR14, c[0x0][0x198] ;  /* 0x00006600000e7ab9 */ /* 0x000fe20000000a00 */
[----:B0-----:R-:W-:-:S05]  /*4b20*/  VIADD R3, R3, 0xff ;  /* 0x000000ff03037836 */ /* 0x001fca0000000000 */
[----:B------:R-:W-:-:S04]  /*4b30*/  SHF.R.S32.HI R4, RZ, 0x1f, R3 ;  /* 0x0000001fff047819 */ /* 0x000fc80000011403 */
[----:B------:R-:W-:Y:S01]  /*4b40*/  LEA.HI R4, R4, R3, RZ, 0x8 ;  /* 0x0000000304047211 */ /* 0x000fe200078f40ff */
[C---:B-1----:R-:W-:Y:S02]  /*4b50*/  IMAD.SHL.U32 R12, R13.reuse, 0x10, RZ ;  /* 0x000000100d0c7824 */ /* 0x042fe400078e00ff */
[----:B------:R-:W-:Y:S01]  /*4b60*/  IMAD.SHL.U32 R13, R13, 0x400, RZ ;  /* 0x000004000d0d7824 */ /* 0x000fe200078e00ff */
[----:B------:R-:W-:Y:S02]  /*4b70*/  SHF.R.S32.HI R10, RZ, 0x8, R4 ;  /* 0x00000008ff0a7819 */ /* 0x000fe40000011404 */
[----:B------:R-:W-:Y:S02]  /*4b80*/  LOP3.LUT R12, R12, 0x10, RZ, 0xc0, !PT ;  /* 0x000000100c0c7812 */ /* 0x000fe400078ec0ff */
[----:B------:R-:W-:Y:S01]  /*4b90*/  LOP3.LUT R13, R13, 0x400, RZ, 0xc0, !PT ;  /* 0x000004000d0d7812 */ /* 0x000fe200078ec0ff */
[----:B------:R-:W-:-:S07]  /*4ba0*/  VIADD R19, R10, 0x1 ;  /* 0x000000010a137836 */ /* 0x000fce0000000000 */
.L_x_81:
[----:B------:R-:W-:-:S03]  /*4bb0*/  UMOV UR4, 0xffffffff ;  /* 0xffffffff00047882 */ /* 0x000fc60000000000 */
[----:B------:R-:W-:Y:S05]  /*4bc0*/  BRA.DIV UR4, `(.L_x_71) ;  /* 0x0000000e04ec7947 */ /* 0x000fea000b800000 */
[----:B------:R-:W-:-:S13]  /*4bd0*/  ELECT P6, URZ, PT ;  /* 0x00000000003f782f */ /* 0x000fda00038c0000 */
.L_x_90:
[----:B------:R-:W0:Y:S01]  /*4be0*/  LDC R3, c[0x0][0x28c] ;  /* 0x0000a300ff037b82 */ /* 0x000e220000000800 */
[----:B------:R-:W-:Y:S01]  /*4bf0*/  BSSY B1, `(.L_x_72) ;  /* 0x000005a000017945 */ /* 0x000fe20003800000 */
[----:B0-----:R-:W-:-:S13]  /*4c00*/  ISETP.LT.OR P6, PT, R3, 0x1, !P6 ;  /* 0x000000010300780c */ /* 0x001fda00077c1670 */
[----:B------:R-:W-:Y:S05]  /*4c10*/  @P6 BRA `(.L_x_73) ;  /* 0x00000004005c6947 */ /* 0x000fea0003800000 */
[----:B------:R-:W-:Y:S02]  /*4c20*/  IMAD.SHL.U32 R22, R22, 0x80, RZ ;  /* 0x0000008016167824 */ /* 0x000fe400078e00ff */
[----:B------:R-:W-:Y:S02]  /*4c30*/  IMAD R21, R21, 0x20, R12 ;  /* 0x0000002015157824 */ /* 0x000fe400078e020c */
[----:B------:R-:W-:Y:S02]  /*4c40*/  IMAD.MOV.U32 R23, RZ, RZ, RZ ;  /* 0x000000ffff177224 */ /* 0x000fe400078e00ff */
[----:B------:R-:W-:Y:S02]  /*4c50*/  IMAD.MOV.U32 R3, RZ, RZ, R19 ;  /* 0x000000ffff037224 */ /* 0x000fe400078e0013 */
[----:B------:R-:W-:Y:S02]  /*4c60*/  IMAD.MOV.U32 R4, RZ, RZ, R8 ;  /* 0x000000ffff047224 */ /* 0x000fe400078e0008 */
[----:B------:R-:W-:-:S07]  /*4c70*/  IMAD.MOV.U32 R14, RZ, RZ, R9 ;  /* 0x000000ffff0e7224 */ /* 0x000fce00078e0009 */
.L_x_76:
[----:B------:R-:W0:Y:S01]  /*4c80*/  S2R R24, SR_CgaCtaId ;  /* 0x0000000000187919 */ /* 0x000e220000008800 */
[----:B------:R-:W-:Y:S02]  /*4c90*/  MOV R5, 0x400 ;  /* 0x0000040000057802 */ /* 0x000fe40000000f00 */
[----:B------:R-:W-:-:S13]  /*4ca0*/  ISETP.NE.AND P1, PT, R0, RZ, PT ;  /* 0x000000ff0000720c */ /* 0x000fda0003f25270 */
[----:B------:R-:W1:Y:S01]  /*4cb0*/  @!P1 LDC R7, c[0x0][0x500] ;  /* 0x00014000ff079b82 */ /* 0x000e620000000800 */
[----:B0-----:R-:W-:Y:S02]  /*4cc0*/  LEA R15, R24, R5, 0x18 ;  /* 0x00000005180f7211 */ /* 0x001fe400078ec0ff */
[----:B------:R-:W-:-:S03]  /*4cd0*/  SHF.L.U32 R5, R4, 0x1f, RZ ;  /* 0x0000001f04057819 */ /* 0x000fc600000006ff */
[----:B------:R-:W-:-:S04]  /*4ce0*/  IMAD R24, R14, 0x8, R15 ;  /* 0x000000080e187824 */ /* 0x000fc800078e020f */
[----:B------:R-:W0:Y:S02]  /*4cf0*/  SYNCS.PHASECHK.TRANS64.TRYWAIT P0, [R24+URZ+0x10], R5 ;  /* 0x00001005180075a7 */ /* 0x000e24000800017f */
[----:B01----:R-:W-:Y:S05]  /*4d00*/  @!P0 BRA `(.L_x_74) ;  /* 0x0000000c00bc8947 */ /* 0x003fea0003800000 */
.L_x_91:
[----:B0-----:R-:W-:Y:S01]  /*4d10*/  PRMT R5, R20, 0x9910, RZ ;  /* 0x0000991014057816 */ /* 0x001fe200000000ff */
[----:B------:R0:W-:Y:S03]  /*4d20*/  @!P1 SYNCS.ARRIVE.TRANS64 RZ, [R24+URZ], R7 ;  /* 0x0000000718ff99a7 */ /* 0x0001e6000800003f */
[----:B------:R-:W-:-:S13]  /*4d30*/  ISETP.NE.AND P0, PT, R5, 0x2, PT ;  /* 0x000000020500780c */ /* 0x000fda0003f05270 */
[----:B0-----:R-:W-:Y:S05]  /*4d40*/  @P0 BRA `(.L_x_75) ;  /* 0x0000000000040947 */ /* 0x001fea0003800000 */
[----:B------:R-:W-:Y:S01]  /*4d50*/  BPT.TRAP 0x1 ;  /* 0x000000040000795c */ /* 0x000fe20000300000 */
.L_x_75:
[----:B------:R-:W-:Y:S01]  /*4d60*/  IMAD R5, R14, 0x10000, R15 ;  /* 0x000100000e057824 */ /* 0x000fe200078e020f */
[----:B------:R-:W-:Y:S01]  /*4d70*/  R2UR UR10, R23 ;  /* 0x00000000170a72ca */ /* 0x000fe200000e0000 */
[----:B------:R-:W-:Y:S01]  /*4d80*/  UIADD3 UR22, UP0, UR14, 0xf0, URZ ;  /* 0x000000f00e167890 */ /* 0x000fe2000ff1e03f */
[----:B------:R-:W-:Y:S01]  /*4d90*/  R2UR UR9, R24 ;  /* 0x00000000180972ca */ /* 0x000fe200000e0000 */
[----:B------:R-:W-:Y:S01]  /*4da0*/  VIADD R3, R3, 0xffffffff ;  /* 0xffffffff03037836 */ /* 0x000fe20000000000 */
[----:B------:R-:W-:Y:S01]  /*4db0*/  R2UR UR40, R5 ;  /* 0x00000000052872ca */ /* 0x000fe200000e0000 */
[----:B------:R-:W-:Y:S01]  /*4dc0*/  IMAD R5, R14, 0x2000, R13 ;  /* 0x000020000e057824 */ /* 0x000fe200078e020d */
[----:B------:R-:W-:Y:S01]  /*4dd0*/  R2UR UR11, R22 ;  /* 0x00000000160b72ca */ /* 0x000fe200000e0000 */
[----:B------:R-:W-:Y:S01]  /*4de0*/  UIADD3.X UR23, URZ, UR15, URZ, UP0, !UPT ;  /* 0x0000000f3f177290 */ /* 0x000fe200087fe43f */
[----:B------:R-:W-:Y:S01]  /*4df0*/  R2UR UR12, R6 ;  /* 0x00000000060c72ca */ /* 0x000fe200000e0000 */
[----:B------:R-:W-:Y:S01]  /*4e00*/  IMAD R5, R5, 0x2, R15 ;  /* 0x0000000205057824 */ /* 0x000fe200078e020f */
[----:B------:R-:W-:Y:S01]  /*4e10*/  R2UR UR35, R21 ;  /* 0x00000000152372ca */ /* 0x000fe200000e0000 */
[----:B------:R-:W-:Y:S01]  /*4e20*/  UIADD3 UR4, UP1, UR14, 0x1f0, URZ ;  /* 0x000001f00e047890 */ /* 0x000fe2000ff3e03f */
[----:B------:R-:W-:Y:S01]  /*4e30*/  ISETP.GT.AND P1, PT, R3, 0x1, PT ;  /* 0x000000010300780c */ /* 0x000fe20003f24270 */
[----:B------:R-:W-:Y:S01]  /*4e40*/  UIADD3 UR58, UR10, 0x40, URZ ;  /* 0x000000400a3a7890 */ /* 0x000fe2000fffe03f */
[----:B------:R-:W-:Y:S01]  /*4e50*/  R2UR UR18, R5 ;  /* 0x00000000051272ca */ /* 0x000fe200000e0000 */
[----:B------:R-:W-:Y:S01]  /*4e60*/  UIADD3 UR50, UR10, 0x80, URZ ;  /* 0x000000800a327890 */ /* 0x000fe2000fffe03f */
[----:B------:R-:W-:Y:S01]  /*4e70*/  VIADD R14, R14, 0x1 ;  /* 0x000000010e0e7836 */ /* 0x000fe20000000000 */
[----:B------:R-:W-:Y:S01]  /*4e80*/  UIADD3 UR8, UR40, 0x100, URZ ;  /* 0x0000010028087890 */ /* 0x000fe2000fffe03f */
[----:B------:R-:W-:Y:S01]  /*4e90*/  VIADD R23, R23, 0x100 ;  /* 0x0000010017177836 */ /* 0x000fe20000000000 */
[----:B------:R-:W-:-:S02]  /*4ea0*/  UIADD3 UR56, UR40, 0x4100, URZ ;  /* 0x0000410028387890 */ /* 0x000fc4000fffe03f */
[----:B------:R-:W-:Y:S01]  /*4eb0*/  UIADD3 UR48, UR40, 0x8100, URZ ;  /* 0x0000810028307890 */ /* 0x000fe2000fffe03f */
[----:B------:R-:W-:Y:S01]  /*4ec0*/  ISETP.NE.AND P0, PT, R14, 0x2, PT ;  /* 0x000000020e00780c */ /* 0x000fe20003f05270 */
[----:B------:R-:W-:Y:S02]  /*4ed0*/  UIADD3 UR42, UR10, 0xc0, URZ ;  /* 0x000000c00a2a7890 */ /* 0x000fe4000fffe03f */
[----:B------:R-:W-:Y:S01]  /*4ee0*/  UIADD3 UR40, UR40, 0xc100, URZ ;  /* 0x0000c10028287890 */ /* 0x000fe2000fffe03f */
[----:B------:R-:W-:Y:S01]  /*4ef0*/  SEL R5, RZ, 0x1, P0 ;  /* 0x00000001ff057807 */ /* 0x000fe20000000000 */
[----:B------:R-:W-:Y:S01]  /*4f00*/  UMOV UR6, 0x0 ;  /* 0x0000000000067882 */ /* 0x000fe20000000000 */
[----:B------:R-:W-:Y:S01]  /*4f10*/  UMOV UR7, 0x10000000 ;  /* 0x1000000000077882 */ /* 0x000fe20000000000 */
[----:B------:R-:W-:Y:S01]  /*4f20*/  UIADD3.X UR5, URZ, UR15, URZ, UP1, !UPT ;  /* 0x0000000f3f057290 */ /* 0x000fe20008ffe43f */
[----:B------:R0:W-:Y:S01]  /*4f30*/  UTMALDG.3D [UR8], [UR22], desc[UR6] ;  /* 0x00000608160075b4 */ /* 0x0001e20008011000 */
[----:B------:R-:W-:Y:S01]  /*4f40*/  UIADD3 UR32, UR18, 0x20100, URZ ;  /* 0x0002010012207890 */ /* 0x000fe2000fffe03f */
[----:B------:R-:W-:Y:S01]  /*4f50*/  LOP3.LUT R4, R4, R5, RZ, 0x3c, !PT ;  /* 0x0000000504047212 */ /* 0x000fe200078e3cff */
[----:B------:R-:W-:Y:S01]  /*4f60*/  UIADD3 UR24, UR18, 0x21100, URZ ;  /* 0x0002110012187890 */ /* 0x000fe2000fffe03f */
[----:B------:R-:W-:Y:S01]  /*4f70*/  SEL R14, R14, RZ, P0 ;  /* 0x000000ff0e0e7207 */ /* 0x000fe20000000000 */
[----:B------:R-:W-:Y:S01]  /*4f80*/  UIADD3 UR16, UR18, 0x22100, URZ ;  /* 0x0002210012107890 */ /* 0x000fe2000fffe03f */
[----:B------:R-:W-:Y:S01]  /*4f90*/  UMOV UR57, UR9 ;  /* 0x0000000900397c82 */ /* 0x000fe20008000000 */
        /* <DEDUP_REMOVED lines=8> */
[----:B------:R1:W-:Y:S01]  /*5020*/  UTMALDG.3D [UR56], [UR22], desc[UR6] ;  /* 0x00000638160075b4 */ /* 0x0003e20008011000 */
[----:B------:R-:W-:Y:S01]  /*5030*/  UMOV UR30, 0x30000 ;  /* 0x00030000001e7882 */ /* 0x000fe20000000000 */
[----:B------:R-:W-:Y:S01]  /*5040*/  UMOV UR33, UR9 ;  /* 0x0000000900217c82 */ /* 0x000fe20008000000 */
[----:B------:R-:W-:Y:S01]  /*5050*/  UMOV UR34, UR10 ;  /* 0x0000000a00227c82 */ /* 0x000fe20008000000 */
[----:B------:R-:W-:Y:S01]  /*5060*/  UMOV UR36, UR12 ;  /* 0x0000000c00247c82 */ /* 0x000fe20008000000 */
[----:B------:R-:W-:Y:S01]  /*5070*/  UMOV UR25, UR9 ;  /* 0x0000000900197c82 */ /* 0x000fe20008000000 */
[----:B------:R-:W-:Y:S01]  /*5080*/  UMOV UR27, UR35 ;  /* 0x00000023001b7c82 */ /* 0x000fe20008000000 */
[----:B------:R-:W-:Y:S01]  /*5090*/  UMOV UR28, UR12 ;  /* 0x0000000c001c7c82 */ /* 0x000fe20008000000 */
[----:B0-----:R-:W-:Y:S01]  /*50a0*/  UIADD3 UR8, UR18, 0x23100, URZ ;  /* 0x0002310012087890 */ /* 0x001fe2000fffe03f */
[----:B------:R1:W-:Y:S01]  /*50b0*/  UTMALDG.3D [UR48], [UR22], desc[UR6] ;  /* 0x00000630160075b4 */ /* 0x0003e20008011000 */
        /* <DEDUP_REMOVED lines=8> */
[----:B------:R1:W-:Y:S01]  /*5140*/  UTMALDG.3D.MULTICAST [UR32], [UR4], UR30, desc[UR6] ;  /* 0x00000620040073b4 */ /* 0x0003e2000801181e */
[----:B------:R1:W-:Y:S01]  /*5150*/  UTMALDG.3D.MULTICAST [UR24], [UR4], UR30, desc[UR6] ;  /* 0x00000618040073b4 */ /* 0x0003e2000801181e */
[----:B------:R1:W-:Y:S01]  /*5160*/  UTMALDG.3D.MULTICAST [UR16], [UR4], UR30, desc[UR6] ;  /* 0x00000610040073b4 */ /* 0x0003e2000801181e */
[----:B------:R1:W-:Y:S02]  /*5170*/  UTMALDG.3D.MULTICAST [UR8], [UR4], UR30, desc[UR6] ;  /* 0x00000608040073b4 */ /* 0x0003e4000801181e */
[----:B-1----:R-:W-:Y:S05]  /*5180*/  @P1 BRA `(.L_x_76) ;  /* 0xfffffff800bc1947 */ /* 0x002fea000383ffff */
.L_x_73:
[----:B------:R-:W-:Y:S05]  /*5190*/  BSYNC B1 ;  /* 0x0000000000017941 */ /* 0x000fea0003800000 */
.L_x_72:
[----:B------:R-:W-:Y:S01]  /*51a0*/  LOP3.LUT P1, RZ, R11, 0xff, RZ, 0xc0, !PT ;  /* 0x000000ff0bff7812 */ /* 0x000fe2000782c0ff */
[----:B------:R-:W-:Y:S01]  /*51b0*/  IMAD.IADD R9, R10, 0x1, R9 ;  /* 0x000000010a097824 */ /* 0x000fe200078e0209 */
[----:B------:R-:W-:Y:S01]  /*51c0*/  IADD3 R2, P2, R2, UR38, RZ ;  /* 0x0000002602027c10 */ /* 0x000fe2000ff5e0ff */
[----:B------:R-:W-:Y:S01]  /*51d0*/  ULDC.64 UR4, c[0x0][0x650] ;  /* 0x0001940000047ab9 */ /* 0x000fe20000000a00 */
[----:B------:R-:W-:Y:S01]  /*51e0*/  BSSY B1, `(.L_x_77) ;  /* 0x000006e000017945 */ /* 0x000fe20003800000 */
[----:B------:R-:W-:Y:S01]  /*51f0*/  IMAD.MOV.U32 R22, RZ, RZ, -0x1 ;  /* 0xffffffffff167424 */ /* 0x000fe200078e00ff */
[----:B------:R-:W-:Y:S01]  /*5200*/  SHF.R.U32.HI R3, RZ, 0x1, R9 ;  /* 0x00000001ff037819 */ /* 0x000fe20000011609 */
[----:B------:R-:W-:Y:S01]  /*5210*/  IMAD.MOV.U32 R21, RZ, RZ, -0x1 ;  /* 0xffffffffff157424 */ /* 0x000fe200078e00ff */
[----:B------:R-:W-:Y:S01]  /*5220*/  ISETP.GT.U32.AND P0, PT, R9, 0x1, PT ;  /* 0x000000010900780c */ /* 0x000fe20003f04070 */
[----:B------:R-:W-:Y:S01]  /*5230*/  IMAD.MOV.U32 R6, RZ, RZ, -0x1 ;  /* 0xffffffffff067424 */ /* 0x000fe200078e00ff */
[----:B------:R-:W-:-:S02]  /*5240*/  LOP3.LUT R3, R3, 0x1, RZ, 0xc0, !PT ;  /* 0x0000000103037812 */ /* 0x000fc400078ec0ff */
[----:B------:R-:W-:Y:S01]  /*5250*/  ISETP.LT.U32.AND P0, PT, R10, 0x2, P0 ;  /* 0x000000020a00780c */ /* 0x000fe20000701070 */
[----:B------:R-:W0:Y:S01]  /*5260*/  @P1 S2R R5, SR_CgaCtaId ;  /* 0x0000000000051919 */ /* 0x000e220000008800 */
[----:B------:R-:W-:Y:S02]  /*5270*/  @P1 MOV R4, 0x400 ;  /* 0x0000040000041802 */ /* 0x000fe40000000f00 */
[----:B------:R-:W-:Y:S02]  /*5280*/  IADD3.X R17, R17, UR37, RZ, P2, !PT ;  /* 0x0000002511117c10 */ /* 0x000fe400097fe4ff */
[----:B------:R-:W-:Y:S02]  /*5290*/  ISETP.GE.U32.AND P2, PT, R2, UR4, PT ;  /* 0x0000000402007c0c */ /* 0x000fe4000bf46070 */
[----:B------:R-:W-:Y:S02]  /*52a0*/  LOP3.LUT R9, R9, 0x1, RZ, 0xc0, !PT ;  /* 0x0000000109097812 */ /* 0x000fe400078ec0ff */
[----:B------:R-:W-:-:S02]  /*52b0*/  PRMT R11, RZ, 0x7610, R11 ;  /* 0x00007610ff0b7816 */ /* 0x000fc4000000000b */
[----:B0-----:R-:W-:-:S04]  /*52c0*/  @P1 LEA R4, R5, R4, 0x18 ;  /* 0x0000000405041211 */ /* 0x001fc800078ec0ff */
[----:B------:R0:W-:Y:S01]  /*52d0*/  @P1 SYNCS.ARRIVE.TRANS64.A1T0 RZ, [R4+URZ+0x38], RZ ;  /* 0x000038ff04ff19a7 */ /* 0x0001e2000810003f */
[----:B------:R-:W-:Y:S02]  /*52e0*/  ISETP.NE.U32.AND P1, PT, R3, 0x1, PT ;  /* 0x000000010300780c */ /* 0x000fe40003f25070 */
[----:B------:R-:W-:Y:S02]  /*52f0*/  SEL R3, RZ, 0x1, !P0 ;  /* 0x00000001ff037807 */ /* 0x000fe40004000000 */
[----:B------:R-:W-:Y:S02]  /*5300*/  ISETP.GE.U32.AND.EX P0, PT, R17, UR5, PT, P2 ;  /* 0x0000000511007c0c */ /* 0x000fe4000bf06120 */
[----:B------:R-:W-:-:S04]  /*5310*/  ISETP.GT.U32.AND P1, PT, R10, 0x1, !P1 ;  /* 0x000000010a00780c */ /* 0x000fc80004f24070 */
[----:B0-----:R-:W-:-:S04]  /*5320*/  SEL R4, RZ, 0x1, !P1 ;  /* 0x00000001ff047807 */ /* 0x001fc80004800000 */
[--C-:B------:R-:W-:Y:S02]  /*5330*/  LOP3.LUT R8, R4, R8, R3.reuse, 0x96, !PT ;  /* 0x0000000804087212 */ /* 0x100fe400078e9603 */
[----:B------:R-:W-:Y:S01]  /*5340*/  PRMT R3, RZ, 0x7610, R3 ;  /* 0x00007610ff037816 */ /* 0x000fe20000000003 */
[----:B------:R-:W-:Y:S06]  /*5350*/  @P0 BRA `(.L_x_78) ;  /* 0x0000000400580947 */ /* 0x000fec0003800000 */
[----:B------:R-:W0:Y:S01]  /*5360*/  S2R R21, SR_CTAID.X ;  /* 0x0000000000157919 */ /* 0x000e220000002500 */
[----:B------:R-:W-:Y:S01]  /*5370*/  ULDC.64 UR4, c[0x0][0x628] ;  /* 0x00018a0000047ab9 */ /* 0x000fe20000000a00 */
[----:B------:R-:W-:Y:S01]  /*5380*/  ULDC UR7, c[0x0][0x630] ;  /* 0x00018c0000077ab9 */ /* 0x000fe20000000800 */
[----:B------:R-:W-:Y:S01]  /*5390*/  ISETP.NE.U32.AND P0, PT, RZ, UR4, PT ;  /* 0x00000004ff007c0c */ /* 0x000fe2000bf05070 */
[----:B------:R-:W1:Y:S01]  /*53a0*/  S2R R15, SR_CTAID.Y ;  /* 0x00000000000f7919 */ /* 0x000e620000002600 */
[----:B------:R-:W-:Y:S01]  /*53b0*/  ULDC UR8, c[0x0][0x150] ;  /* 0x0000540000087ab9 */ /* 0x000fe20000000800 */
[----:B------:R-:W-:Y:S01]  /*53c0*/  IMAD.MOV.U32 R4, RZ, RZ, R2 ;  /* 0x000000ffff047224 */ /* 0x000fe200078e0002 */
[----:B------:R-:W-:Y:S01]  /*53d0*/  ISETP.NE.AND.EX P0, PT, RZ, UR5, PT, P0 ;  /* 0x00000005ff007c0c */ /* 0x000fe2000bf05300 */
[----:B------:R-:W-:Y:S01]  /*53e0*/  IMAD.MOV.U32 R5, RZ, RZ, R17 ;  /* 0x000000ffff057224 */ /* 0x000fe200078e0011 */
[----:B0-----:R-:W-:-:S11]  /*53f0*/  I2FP.F32.U32 R22, R21 ;  /* 0x0000001500167245 */ /* 0x001fd60000201000 */
[----:B------:R-:W-:Y:S05]  /*5400*/  @!P0 BRA `(.L_x_79) ;  /* 0x0000000000288947 */ /* 0x000fea0003800000 */
[----:B------:R-:W-:Y:S02]  /*5410*/  ULDC UR6, c[0x0][0x634] ;  /* 0x00018d0000067ab9 */ /* 0x000fe40000000800 */
[----:B------:R-:W-:-:S05]  /*5420*/  IADD3 R5, P0, R2, UR6, RZ ;  /* 0x0000000602057c10 */ /* 0x000fca000ff1e0ff */
[----:B------:R-:W-:-:S04]  /*5430*/  IMAD.X R3, RZ, RZ, R17, P0 ;  /* 0x000000ffff037224 */ /* 0x000fc800000e0611 */
[----:B------:R-:W-:-:S04]  /*5440*/  IMAD.WIDE.U32 R6, R3, UR4, RZ ;  /* 0x0000000403067c25 */ /* 0x000fc8000f8e00ff */
[----:B------:R-:W-:-:S04]  /*5450*/  IMAD.WIDE.U32 R6, P0, R5, UR5, R6 ;  /* 0x0000000505067c25 */ /* 0x000fc8000f800006 */
[----:B------:R-:W-:-:S04]  /*5460*/  IMAD.WIDE.U32 R4, R5, UR4, RZ ;  /* 0x0000000405047c25 */ /* 0x000fc8000f8e00ff */
[----:B------:R-:W-:Y:S01]  /*5470*/  IMAD.MOV.U32 R4, RZ, RZ, R7 ;  /* 0x000000ffff047224 */ /* 0x000fe200078e0007 */
[----:B------:R-:W-:Y:S01]  /*5480*/  IADD3 RZ, P1, R5, R6, RZ ;  /* 0x0000000605ff7210 */ /* 0x000fe20007f3e0ff */
[----:B------:R-:W-:-:S04]  /*5490*/  IMAD.X R5, RZ, RZ, RZ, P0 ;  /* 0x000000ffff057224 */ /* 0x000fc800000e06ff */
[----:B------:R-:W-:-:S08]  /*54a0*/  IMAD.WIDE.U32.X R4, R3, UR5, R4, P1 ;  /* 0x0000000503047c25 */ /* 0x000fd000088e0404 */
.L_x_79:
[--C-:B------:R-:W-:Y:S01]  /*54b0*/  SHF.R.U64 R14, R4, UR7, R5.reuse ;  /* 0x00000007040e7c19 */ /* 0x100fe20008001205 */
[----:B------:R-:W-:Y:S01]  /*54c0*/  FMUL R22, R22, UR8 ;  /* 0x0000000816167c20 */ /* 0x000fe20008400000 */
[----:B------:R-:W-:Y:S01]  /*54d0*/  SHF.R.U32.HI R3, RZ, UR7, R5 ;  /* 0x00000007ff037c19 */ /* 0x000fe20008011605 */
[----:B------:R-:W0:Y:S01]  /*54e0*/  LDC R6, c[0x0][0x144] ;  /* 0x00005100ff067b82 */ /* 0x000e220000000800 */
[----:B------:R-:W-:Y:S01]  /*54f0*/  IADD3 R4, P0, RZ, -R14, RZ ;  /* 0x8000000eff047210 */ /* 0x000fe20007f1e0ff */
[----:B------:R-:W-:Y:S01]  /*5500*/  ULDC.64 UR4, c[0x0][0x620] ;  /* 0x0001880000047ab9 */ /* 0x000fe20000000a00 */
[----:B-1----:R-:W-:Y:S01]  /*5510*/  I2FP.F32.U32 R5, R15 ;  /* 0x0000000f00057245 */ /* 0x002fe20000201000 */
[----:B------:R-:W1:Y:S01]  /*5520*/  F2I.U32.TRUNC.NTZ R22, R22 ;  /* 0x0000001600167305 */ /* 0x000e62000020f000 */
[----:B------:R-:W-:Y:S01]  /*5530*/  ULDC UR6, c[0x0][0x154] ;  /* 0x0000550000067ab9 */ /* 0x000fe20000000800 */
[----:B------:R-:W-:Y:S01]  /*5540*/  IMAD.X R3, RZ, RZ, ~R3, P0 ;  /* 0x000000ffff037224 */ /* 0x000fe200000e0e03 */
[----:B------:R-:W-:Y:S01]  /*5550*/  ISETP.NE.AND P2, PT, R16, 0x1, PT ;  /* 0x000000011000780c */ /* 0x000fe20003f45270 */
[----:B------:R-:W-:Y:S01]  /*5560*/  FMUL R23, R5, UR6 ;  /* 0x0000000605177c20 */ /* 0x000fe20008400000 */
[----:B------:R-:W2:Y:S01]  /*5570*/  LDC R24, c[0x0][0x148] ;  /* 0x00005200ff187b82 */ /* 0x000ea20000000800 */
[----:B------:R-:W-:Y:S01]  /*5580*/  IMAD R3, R3, UR4, RZ ;  /* 0x0000000403037c24 */ /* 0x000fe2000f8e02ff */
[----:B------:R-:W-:-:S02]  /*5590*/  ULDC.64 UR6, c[0x0][0x640] ;  /* 0x0001900000067ab9 */ /* 0x000fc40000000a00 */
[----:B------:R-:W-:Y:S01]  /*55a0*/  ISETP.NE.U32.AND P0, PT, RZ, UR6, PT ;  /* 0x00000006ff007c0c */ /* 0x000fe2000bf05070 */
[C---:B------:R-:W-:Y:S01]  /*55b0*/  IMAD R7, R4.reuse, UR5, R3 ;  /* 0x0000000504077c24 */ /* 0x040fe2000f8e0203 */
[----:B------:R-:W3:Y:S01]  /*55c0*/  F2I.U32.TRUNC.NTZ R23, R23 ;  /* 0x0000001700177305 */ /* 0x000ee2000020f000 */
[----:B------:R-:W-:Y:S01]  /*55d0*/  IMAD.MOV.U32 R3, RZ, RZ, R17 ;  /* 0x000000ffff037224 */ /* 0x000fe200078e0011 */
[----:B------:R-:W-:Y:S01]  /*55e0*/  ISETP.NE.AND.EX P0, PT, RZ, UR7, PT, P0 ;  /* 0x00000007ff007c0c */ /* 0x000fe2000bf05300 */
[----:B-1----:R-:W-:Y:S02]  /*55f0*/  IMAD.MOV R22, RZ, RZ, -R22 ;  /* 0x000000ffff167224 */ /* 0x002fe400078e0a16 */
[----:B------:R-:W-:Y:S01]  /*5600*/  IMAD.WIDE.U32 R4, R4, UR4, R2 ;  /* 0x0000000404047c25 */ /* 0x000fe2000f8e0002 */
[----:B------:R-:W-:-:S03]  /*5610*/  ULDC UR4, c[0x0][0x618] ;  /* 0x0001860000047ab9 */ /* 0x000fc60000000800 */
[----:B------:R-:W-:Y:S02]  /*5620*/  IMAD.IADD R5, R5, 0x1, R7 ;  /* 0x0000000105057824 */ /* 0x000fe400078e0207 */
[----:B0-----:R-:W-:-:S03]  /*5630*/  IMAD R3, R6, R22, R21 ;  /* 0x0000001606037224 */ /* 0x001fc600078e0215 */
[----:B------:R-:W-:Y:S01]  /*5640*/  SHF.R.U64 R21, R4, UR4, R5 ;  /* 0x0000000404157c19 */ /* 0x000fe20008001205 */
[----:B---3--:R-:W-:Y:S01]  /*5650*/  IMAD.MOV R6, RZ, RZ, -R23 ;  /* 0x000000ffff067224 */ /* 0x008fe200078e0a17 */
[----:B------:R-:W-:Y:S01]  /*5660*/  SHF.R.U32.HI R4, RZ, UR4, R5 ;  /* 0x00000004ff047c19 */ /* 0x000fe20008011605 */
[----:B------:R-:W-:Y:S02]  /*5670*/  ULDC UR4, c[0x0][0x608] ;  /* 0x0001820000047ab9 */ /* 0x000fe40000000800 */
[----:B--2---:R-:W-:Y:S01]  /*5680*/  @P2 IMAD R3, R24, R6, R15 ;  /* 0x0000000618032224 */ /* 0x004fe200078e020f */
[--C-:B------:R-:W-:Y:S02]  /*5690*/  SHF.R.U64 R22, R21, UR4, R4.reuse ;  /* 0x0000000415167c19 */ /* 0x100fe40008001204 */
[----:B------:R-:W-:Y:S01]  /*56a0*/  SHF.R.U32.HI R5, RZ, UR4, R4 ;  /* 0x00000004ff057c19 */ /* 0x000fe20008011604 */
[----:B------:R-:W-:-:S03]  /*56b0*/  ULDC UR4, c[0x0][0x658] ;  /* 0x0001960000047ab9 */ /* 0x000fc60000000800 */
[--C-:B------:R-:W-:Y:S02]  /*56c0*/  SHF.R.U64 R15, R22, UR4, R5.reuse ;  /* 0x00000004160f7c19 */ /* 0x100fe40008001205 */
[----:B------:R-:W-:-:S03]  /*56d0*/  SHF.R.U32.HI R23, RZ, UR4, R5 ;  /* 0x00000004ff177c19 */ /* 0x000fc60008011605 */
[----:B------:R-:W-:Y:S02]  /*56e0*/  IMAD.MOV.U32 R6, RZ, RZ, R15 ;  /* 0x000000ffff067224 */ /* 0x000fe400078e000f */
[----:B------:R-:W-:Y:S01]  /*56f0*/  IMAD.MOV.U32 R5, RZ, RZ, R23 ;  /* 0x000000ffff057224 */ /* 0x000fe200078e0017 */
[----:B------:R-:W-:Y:S06]  /*5700*/  @!P0 BRA `(.L_x_80) ;  /* 0x00000000002c8947 */ /* 0x000fec0003800000 */
        /* <DEDUP_REMOVED lines=9> */
[----:B------:R-:W-:-:S04]  /*57a0*/  IMAD.WIDE.U32.X R4, R23, UR7, R4, P1 ;  /* 0x0000000717047c25 */ /* 0x000fc800088e0404 */
[----:B------:R-:W-:-:S07]  /*57b0*/  IMAD.MOV.U32 R6, RZ, RZ, R4 ;  /* 0x000000ffff067224 */ /* 0x000fce00078e0004 */
.L_x_80:
[----:B------:R-:W-:Y:S01]  /*57c0*/  ULDC UR4, c[0x0][0x648] ;  /* 0x0001920000047ab9 */ /* 0x000fe20000000800 */
[----:B------:R-:W-:Y:S01]  /*57d0*/  LOP3.LUT R4, R22, UR29, RZ, 0xc0, !PT ;  /* 0x0000001d16047c12 */ /* 0x000fe2000f8ec0ff */
[----:B------:R-:W-:Y:S01]  /*57e0*/  ULDC UR5, c[0x0][0x610] ;  /* 0x0001840000057ab9 */ /* 0x000fe20000000800 */
[----:B------:R-:W-:Y:S01]  /*57f0*/  SHF.R.U64 R5, R6, UR4, R5 ;  /* 0x0000000406057c19 */ /* 0x000fe20008001205 */
[----:B------:R-:W-:Y:S01]  /*5800*/  ULDC UR4, c[0x0][0x638] ;  /* 0x00018e0000047ab9 */ /* 0x000fe20000000800 */
[----:B------:R-:W-:-:S03]  /*5810*/  LOP3.LUT R24, R21, UR13, RZ, 0xc0, !PT ;  /* 0x0000000d15187c12 */ /* 0x000fc6000f8ec0ff */
[----:B------:R-:W-:Y:S02]  /*5820*/  IMAD.MOV R6, RZ, RZ, -R5 ;  /* 0x000000ffff067224 */ /* 0x000fe400078e0a05 */
[----:B------:R-:W-:Y:S02]  /*5830*/  IMAD R4, R5, UR21, R4 ;  /* 0x0000001505047c24 */ /* 0x000fe4000f8e0204 */
[----:B------:R-:W-:Y:S01]  /*5840*/  IMAD R15, R6, UR4, R15 ;  /* 0x00000004060f7c24 */ /* 0x000fe2000f8e020f */
[----:B------:R-:W-:Y:S01]  /*5850*/  ULDC UR4, c[0x0][0x600] ;  /* 0x0001800000047ab9 */ /* 0x000fe20000000800 */
[----:B------:R-:W-:Y:S02]  /*5860*/  IMAD R22, R4, UR5, R3 ;  /* 0x0000000504167c24 */ /* 0x000fe4000f8e0203 */
[----:B------:R-:W-:Y:S02]  /*5870*/  IMAD R15, R15, UR4, R24 ;  /* 0x000000040f0f7c24 */ /* 0x000fe4000f8e0218 */
[----:B------:R-:W-:-:S02]  /*5880*/  IMAD.MOV.U32 R3, RZ, RZ, 0x1 ;  /* 0x00000001ff037424 */ /* 0x000fc400078e00ff */
[----:B------:R-:W-:Y:S01]  /*5890*/  IMAD.MOV.U32 R6, RZ, RZ, R14 ;  /* 0x000000ffff067224 */ /* 0x000fe200078e000e */
[----:B------:R-:W-:Y:S02]  /*58a0*/  SEL R21, R15, R22, !P2 ;  /* 0x000000160f157207 */ /* 0x000fe40005000000 */
[----:B------:R-:W-:-:S07]  /*58b0*/  SEL R22, R22, R15, !P2 ;  /* 0x0000000f16167207 */ /* 0x000fce0005000000 */
.L_x_78:
[----:B------:R-:W-:Y:S05]  /*58c0*/  BSYNC B1 ;  /* 0x0000000000017941 */ /* 0x000fea0003800000 */
.L_x_77:
[----:B------:R-:W-:-:S13]  /*58d0*/  LOP3.LUT P0, RZ, R3, 0xff, RZ, 0xc0, !PT ;  /* 0x000000ff03ff7812 */ /* 0x000fda000780c0ff */
[----:B------:R-:W-:Y:S05]  /*58e0*/  @P0 BRA `(.L_x_81) ;  /* 0xfffffff000b00947 */ /* 0x000fea000383ffff */
[----:B------:R-:W-:Y:S05]  /*58f0*/  BSYNC B0 ;  /* 0x0000000000007941 */ /* 0x000fea0003800000 */
.L_x_70:
[----:B------:R-:W-:-:S03]  /*5900*/  UMOV UR4, 0xffffffff ;  /* 0xffffffff00047882 */ /* 0x000fc60000000000 */
[----:B------:R-:W-:Y:S05]  /*5910*/  BRA.DIV UR4, `(.L_x_82) ;  /* 0x0000000204cc7947 */ /* 0x000fea000b800000 */
[----:B------:R-:W-:-:S13]  /*5920*/  ELECT P6, URZ, PT ;  /* 0x00000000003f782f */ /* 0x000fda00038c0000 */
.L_x_94:
[----:B------:R-:W-:Y:S04]  /*5930*/  BSSY B0, `(.L_x_83) ;  /* 0x0000019000007945 */ /* 0x000fe80003800000 */
[----:B------:R-:W-:Y:S05]  /*5940*/  @!P6 BRA `(.L_x_84) ;  /* 0x00000000005ce947 */ /* 0x000fea0003800000 */
[----:B------:R-:W-:-:S04]  /*5950*/  LOP3.LUT R18, R18, 0x2, RZ, 0xfc, !PT ;  /* 0x0000000212127812 */ /* 0x000fc800078efcff */
[----:B------:R-:W-:-:S13]  /*5960*/  ISETP.NE.AND P0, PT, R18, 0x3, PT ;  /* 0x000000031200780c */ /* 0x000fda0003f05270 */
[----:B------:R-:W-:Y:S05]  /*5970*/  @!P0 BRA `(.L_x_85) ;  /* 0x0000000000048947 */ /* 0x000fea0003800000 */
[----:B------:R-:W-:Y:S01]  /*5980*/  BPT.TRAP 0x1 ;  /* 0x000000040000795c */ /* 0x000fe20000300000 */
.L_x_85:
[----:B------:R-:W0:Y:S01]  /*5990*/  S2R R3, SR_CgaCtaId ;  /* 0x0000000000037919 */ /* 0x000e220000008800 */
[----:B------:R-:W-:Y:S02]  /*59a0*/  MOV R0, 0x400 ;  /* 0x0000040000007802 */ /* 0x000fe40000000f00 */
[----:B------:R-:W-:Y:S02]  /*59b0*/  SHF.L.U32 R2, R8, 0x1f, RZ ;  /* 0x0000001f08027819 */ /* 0x000fe400000006ff */
[----:B0-----:R-:W-:-:S05]  /*59c0*/  LEA R0, R3, R0, 0x18 ;  /* 0x0000000003007211 */ /* 0x001fca00078ec0ff */
[----:B------:R-:W-:-:S04]  /*59d0*/  VIADD R0, R0, 0x10 ;  /* 0x0000001000007836 */ /* 0x000fc80000000000 */
[C---:B------:R-:W-:Y:S02]  /*59e0*/  IMAD R5, R9.reuse, 0x8, R0 ;  /* 0x0000000809057824 */ /* 0x040fe400078e0200 */
[----:B------:R-:W-:Y:S02]  /*59f0*/  VIADD R9, R9, 0x1 ;  /* 0x0000000109097836 */ /* 0x000fe40000000000 */
[----:B------:R-:W0:Y:S03]  /*5a00*/  SYNCS.PHASECHK.TRANS64.TRYWAIT P0, [R5+URZ], R2 ;  /* 0x00000002050075a7 */ /* 0x000e26000800017f */
[----:B------:R-:W-:-:S04]  /*5a10*/  ISETP.NE.AND P1, PT, R9, 0x2, PT ;  /* 0x000000020900780c */ /* 0x000fc80003f25270 */
[----:B------:R-:W-:Y:S02]  /*5a20*/  SEL R3, RZ, 0x1, P1 ;  /* 0x00000001ff037807 */ /* 0x000fe40000800000 */
[----:B------:R-:W-:Y:S02]  /*5a30*/  SEL R9, R9, RZ, P1 ;  /* 0x000000ff09097207 */ /* 0x000fe40000800000 */
[----:B------:R-:W-:Y:S01]  /*5a40*/  LOP3.LUT R3, R8, R3, RZ, 0x3c, !PT ;  /* 0x0000000308037212 */ /* 0x000fe200078e3cff */
[----:B0-----:R-:W-:Y:S06]  /*5a50*/  @!P0 BRA `(.L_x_86) ;  /* 0x00000000009c8947 */ /* 0x001fec0003800000 */
.L_x_95:
[----:B------:R-:W-:Y:S01]  /*5a60*/  IMAD R9, R9, 0x8, R0 ;  /* 0x0000000809097824 */ /* 0x000fe200078e0200 */
[----:B------:R-:W-:-:S07]  /*5a70*/  SHF.L.U32 R0, R3, 0x1f, RZ ;  /* 0x0000001f03007819 */ /* 0x000fce00000006ff */
.L_x_87:
[----:B-1----:R1:W2:Y:S02]  /*5a80*/  SYNCS.PHASECHK.TRANS64.TRYWAIT P0, [R9+URZ], R0 ;  /* 0x00000000090075a7 */ /* 0x0022a4000800017f */
[----:B--2---:R-:W-:Y:S05]  /*5a90*/  @!P0 NANOSLEEP.SYNCS 0x989680 ;  /* 0x009896800000895d */ /* 0x004fea0003900000 */
[----:B------:R-:W2:Y:S02]  /*5aa0*/  @!P0 SYNCS.PHASECHK.TRANS64 P0, [R9+URZ], R0 ;  /* 0x00000000090085a7 */ /* 0x000ea4000800007f */
[----:B--2---:R-:W-:Y:S05]  /*5ab0*/  @!P0 BRA `(.L_x_87) ;  /* 0xfffffffc00f08947 */ /* 0x004fea000383ffff */
.L_x_84:
[----:B------:R-:W-:Y:S05]  /*5ac0*/  BSYNC B0 ;  /* 0x0000000000007941 */ /* 0x000fea0003800000 */
.L_x_83:
[----:B------:R-:W-:Y:S05]  /*5ad0*/  EXIT ;  /* 0x000000000000794d */ /* 0x000fea0003800000 */
.L_x_21:
[----:B-1----:R1:W2:Y:S02]  /*5ae0*/  SYNCS.PHASECHK.TRANS64.TRYWAIT P1, [R3+URZ], R0 ;  /* 0x00000000030075a7 */ /* 0x0022a4000802017f */
[----:B--2---:R-:W-:Y:S05]  /*5af0*/  @!P1 NANOSLEEP.SYNCS 0x989680 ;  /* 0x009896800000995d */ /* 0x004fea0003900000 */
[----:B------:R-:W2:Y:S02]  /*5b00*/  @!P1 SYNCS.PHASECHK.TRANS64 P1, [R3+URZ], R0 ;  /* 0x00000000030095a7 */ /* 0x000ea4000802007f */
[----:B--2---:R-:W-:Y:S05]  /*5b10*/  @!P1 BRA `(.L_x_21) ;  /* 0xfffffffc00f09947 */ /* 0x004fea000383ffff */
[----:B------:R-:W-:Y:S05]  /*5b20*/  BRA `(.L_x_20) ;  /* 0xffffffbc00187947 */ /* 0x000fea000383ffff */
.L_x_26:
[----:B-1----:R1:W2:Y:S02]  /*5b30*/  SYNCS.PHASECHK.TRANS64.TRYWAIT P1, [R5+URZ], R4 ;  /* 0x00000004050075a7 */ /* 0x0022a4000802017f */
[----:B--2---:R-:W-:Y:S05]  /*5b40*/  @!P1 NANOSLEEP.SYNCS 0x989680 ;  /* 0x009896800000995d */ /* 0x004fea0003900000 */
[----:B------:R-:W2:Y:S02]  /*5b50*/  @!P1 SYNCS.PHASECHK.TRANS64 P1, [R5+URZ], R4 ;  /* 0x00000004050095a7 */ /* 0x000ea4000802007f */
[----:B--2---:R-:W-:Y:S05]  /*5b60*/  @!P1 BRA `(.L_x_26) ;  /* 0xfffffffc00f09947 */ /* 0x004fea000383ffff */
[----:B------:R-:W-:Y:S05]  /*5b70*/  BRA `(.L_x_25) ;  /* 0xffffffc400407947 */ /* 0x000fea000383ffff */
.L_x_71:
[----:B------:R-:W-:Y:S01]  /*5b80*/  BSSY B1, `(.L_x_88) ;  /* 0x0000006000017945 */ /* 0x000fe20003800000 */
[----:B------:R-:W-:-:S07]  /*5b90*/  IMAD.MOV.U32 R15, RZ, RZ, -0x1 ;  /* 0xffffffffff0f7424 */ /* 0x000fce00078e00ff */
[----:B------:R-:W-:Y:S05]  /*5ba0*/  WARPSYNC.COLLECTIVE R15, `(.L_x_89) ;  /* 0x000000000f0c7348 */ /* 0x000fea0003c00000 */
[----:B------:R-:W-:Y:S02]  /*5bb0*/  ELECT P6, UR62, PT ;  /* 0x00000000003e782f */ /* 0x000fe400038c0000 */
[----:B------:R-:W-:Y:S01]  /*5bc0*/  MOV R14, UR62 ;  /* 0x0000003e000e7c02 */ /* 0x000fe20008000f00 */
[----:B------:R-:W-:Y:S10]  /*5bd0*/  ENDCOLLECTIVE ;  /* 0x000000000000791b */ /* 0x000ff40003800000 */
.L_x_89:
[----:B------:R-:W-:Y:S05]  /*5be0*/  BSYNC B1 ;  /* 0x0000000000017941 */ /* 0x000fea0003800000 */
.L_x_88:
[----:B------:R-:W-:Y:S05]  /*5bf0*/  BRA `(.L_x_90) ;  /* 0xffffffec00f87947 */ /* 0x000fea000383ffff */
.L_x_74:
[----:B0-----:R0:W1:Y:S02]  /*5c00*/  SYNCS.PHASECHK.TRANS64.TRYWAIT P0, [R24+URZ+0x10], R5 ;  /* 0x00001005180075a7 */ /* 0x001064000800017f */
[----:B-1----:R-:W-:Y:S05]  /*5c10*/  @!P0 NANOSLEEP.SYNCS 0x989680 ;  /* 0x009896800000895d */ /* 0x002fea0003900000 */
[----:B------:R-:W1:Y:S02]  /*5c20*/  @!P0 SYNCS.PHASECHK.TRANS64 P0, [R24+URZ+0x10], R5 ;  /* 0x00001005180085a7 */ /* 0x000e64000800007f */
[----:B-1----:R-:W-:Y:S05]  /*5c30*/  @!P0 BRA `(.L_x_74) ;  /* 0xfffffffc00f08947 */ /* 0x002fea000383ffff */
[----:B------:R-:W-:Y:S05]  /*5c40*/  BRA `(.L_x_91) ;  /* 0xfffffff000307947 */ /* 0x000fea000383ffff */
.L_x_82:
[----:B------:R-:W-:Y:S01]  /*5c50*/  BSSY B0, `(.L_x_92) ;  /* 0x0000006000007945 */ /* 0x000fe20003800000 */
[----:B------:R-:W-:-:S07]  /*5c60*/  IMAD.MOV.U32 R15, RZ, RZ, -0x1 ;  /* 0xffffffffff0f7424 */ /* 0x000fce00078e00ff */
[----:B------:R-:W-:Y:S05]  /*5c70*/  WARPSYNC.COLLECTIVE R15, `(.L_x_93) ;  /* 0x000000000f0c7348 */ /* 0x000fea0003c00000 */
[----:B------:R-:W-:Y:S02]  /*5c80*/  ELECT P6, UR62, PT ;  /* 0x00000000003e782f */ /* 0x000fe400038c0000 */
[----:B------:R-:W-:Y:S01]  /*5c90*/  MOV R14, UR62 ;  /* 0x0000003e000e7c02 */ /* 0x000fe20008000f00 */
[----:B------:R-:W-:Y:S10]  /*5ca0*/  ENDCOLLECTIVE ;  /* 0x000000000000791b */ /* 0x000ff40003800000 */
.L_x_93:
[----:B------:R-:W-:Y:S05]  /*5cb0*/  BSYNC B0 ;  /* 0x0000000000007941 */ /* 0x000fea0003800000 */
.L_x_92:
[----:B------:R-:W-:Y:S05]  /*5cc0*/  BRA `(.L_x_94) ;  /* 0xfffffffc00187947 */ /* 0x000fea000383ffff */
.L_x_86:
[----:B0-----:R0:W1:Y:S02]  /*5cd0*/  SYNCS.PHASECHK.TRANS64.TRYWAIT P0, [R5+URZ], R2 ;  /* 0x00000002050075a7 */ /* 0x001064000800017f */
[----:B-1----:R-:W-:Y:S05]  /*5ce0*/  @!P0 NANOSLEEP.SYNCS 0x989680 ;  /* 0x009896800000895d */ /* 0x002fea0003900000 */
[----:B------:R-:W1:Y:S02]  /*5cf0*/  @!P0 SYNCS.PHASECHK.TRANS64 P0, [R5+URZ], R2 ;  /* 0x00000002050085a7 */ /* 0x000e64000800007f */
[----:B-1----:R-:W-:Y:S05]  /*5d00*/  @!P0 BRA `(.L_x_86) ;  /* 0xfffffffc00f08947 */ /* 0x002fea000383ffff */
[----:B------:R-:W-:Y:S05]  /*5d10*/  BRA `(.L_x_95) ;  /* 0xfffffffc00507947 */ /* 0x000fea000383ffff */
.L_x_96:
[----:B------:R-:W-:-:S00]  /*5d20*/  BRA `(.L_x_96) ;  /* 0xfffffffc00fc7947 */ /* 0x000fc0000383ffff */
[----:B------:R-:W-:-:S00]  /*5d30*/  NOP ;  /* 0x0000000000007918 */ /* 0x000fc00000000000 */
        /* <DEDUP_REMOVED lines=12> */
.L_x_97:


//--------------------- .nv.global.init           --------------------------
	.section	.nv.global.init,"aw",@progbits
.nv.global.init:
	.type		$str$22,@object
	.size		$str$22,($str$23 - $str$22)
$str$22:
        /*0000*/ 	.byte	0x6b, 0x5f, 0x74, 0x69, 0x6c, 0x65, 0x5f, 0x63, 0x6f, 0x75, 0x6e, 0x74, 0x20, 0x3e, 0x3d, 0x20
        /*0010*/ 	.byte	0x31, 0x00
	.type		$str$23,@object
	.size		$str$23,(__unnamed_1 - $str$23)
$str$23:
        /*0012*/ 	.byte	0x2f, 0x74, 0x6d, 0x70, 0x2f, 0x63, 0x75, 0x74, 0x6c, 0x61, 0x73, 0x73, 0x5f, 0x73, 0x77, 0x65
        /*0022*/ 	.byte	0x65, 0x70, 0x5f, 0x73, 0x72, 0x63, 0x2f, 0x69, 0x6e, 0x63, 0x6c, 0x75, 0x64, 0x65, 0x2f, 0x63
        /*0032*/ 	.byte	0x75, 0x74, 0x6c, 0x61, 0x73, 0x73, 0x2f, 0x67, 0x65, 0x6d, 0x6d, 0x2f, 0x63, 0x6f, 0x6c, 0x6c
        /*0042*/ 	.byte	0x65, 0x63, 0x74, 0x69, 0x76, 0x65, 0x2f, 0x73, 0x6d, 0x39, 0x30, 0x5f, 0x6d, 0x6d, 0x61, 0x5f
        /*0052*/ 	.byte	0x74, 0x6d, 0x61, 0x5f, 0x67, 0x6d, 0x6d, 0x61, 0x5f, 0x73, 0x73, 0x5f, 0x77, 0x61, 0x72, 0x70
        /*0062*/ 	.byte	0x73, 0x70, 0x65, 0x63, 0x69, 0x61, 0x6c, 0x69, 0x7a, 0x65, 0x64, 0x2e, 0x68, 0x70, 0x70, 0x00
	.type		__unnamed_1,@object
	.size		__unnamed_1,(.L_0 - __unnamed_1)
__unnamed_1:
        /*0072*/ 	.byte	0x76, 0x6f, 0x69, 0x64, 0x20, 0x63, 0x75, 0x74, 0x6c, 0x61, 0x73, 0x73, 0x3a, 0x3a, 0x67, 0x65
        /* <DEDUP_REMOVED lines=180> */
        /*0bc2*/ 	.byte	0x79, 0x5d, 0x00
.L_0:


//--------------------- .nv.shared._ZN7cutlass13device_kernelINS_4gemm6kernel13GemmUniversalIN4cute5tupleIJiiiiEEENS1_10collective13CollectiveMmaINS1_34MainloopSm90TmaGmmaWarpSpecializedILi2ENS5_IJNS4_1CILi2EEENSA_ILi1EEESC_EEENS1_35KernelTmaWarpSpecializedCooperativeEEENS5_IJNSA_ILi128EEENSA_ILi32EEENSA_ILi256EEEEEENS_6half_tENS5_IJlSC_lEEESK_SL_NS4_8TiledMMAINS4_8MMA_AtomIJNS4_4SM904GMMA25MMA_64x32x16_F32F16F16_SSILNSP_5MajorE0ELSR_0ELNSP_7ScaleInE1ELSS_1EEEEEENS4_6LayoutISD_NS5_IJSC_NSA_ILi0EEESW_EEEEENS5_IJNS4_10UnderscoreESZ_SZ_EEEEENS4_13SM90_TMA_LOADENS4_14ComposedLayoutINS4_7SwizzleILi3ELi4ELi3EEENS4_18smem_ptr_flag_bitsILi16EEENSV_INS5_IJNSA_ILi8EEENSA_ILi64EEEEEENS5_IJS19_SC_EEEEEEEvNS4_8identityENS4_23SM90_TMA_LOAD_MULTICASTES1D_vS1E_EENS_8epilogue10collective6detail29Sm90TmaWarpSpecializedAdapterINS1I_15DefaultEpilogueISK_SL_SL_NS1H_6thread17LinearCombinationISK_Li1EffLNS1M_9ScaleType4KindE0ELNS_15FloatRoundStyleE2ESK_EENS1_15EpilogueDefaultEEEEEvvEEEEvNT_6ParamsE --------------------------
	.section	.nv.shared._ZN7cutlass13device_kernelINS_4gemm6kernel13GemmUniversalIN4cute5tupleIJiiiiEEENS1_10collective13CollectiveMmaINS1_34MainloopSm90TmaGmmaWarpSpecializedILi2ENS5_IJNS4_1CILi2EEENSA_ILi1EEESC_EEENS1_35KernelTmaWarpSpecializedCooperativeEEENS5_IJNSA_ILi128EEENSA_ILi32EEENSA_ILi256EEEEEENS_6half_tENS5_IJlSC_lEEESK_SL_NS4_8TiledMMAINS4_8MMA_AtomIJNS4_4SM904GMMA25MMA_64x32x16_F32F16F16_SSILNSP_5MajorE0ELSR_0ELNSP_7ScaleInE1ELSS_1EEEEEENS4_6LayoutISD_NS5_IJSC_NSA_ILi0EEESW_EEEEENS5_IJNS4_10UnderscoreESZ_SZ_EEEEENS4_13SM90_TMA_LOADENS4_14ComposedLayoutINS4_7SwizzleILi3ELi4ELi3EEENS4_18smem_ptr_flag_bitsILi16EEENSV_INS5_IJNSA_ILi8EEENSA_ILi64EEEEEENS5_IJS19_SC_EEEEEEEvNS4_8identityENS4_23SM90_TMA_LOAD_MULTICASTES1D_vS1E_EENS_8epilogue10collective6detail29Sm90TmaWarpSpecializedAdapterINS1I_15DefaultEpilogueISK_SL_SL_NS1H_6thread17LinearCombinationISK_Li1EffLNS1M_9ScaleType4KindE0ELNS_15FloatRoundStyleE2ESK_EENS1_15EpilogueDefaultEEEEEvvEEEEvNT_6ParamsE,"aw",@nobits
	.sectionflags	@""
	.align	16
	.zero		1024


//--------------------- .nv.shared.reserved.0     --------------------------
	.section	.nv.shared.reserved.0,"aw",@nobits
	.weak		__nv_reservedSMEM_offset_0_alias
	.size		__nv_reservedSMEM_offset_0_alias, 0, 0
	.other		__nv_reservedSMEM_offset_0_alias,@"STO_CUDA_RESERVED_SHARED STV_DEFAULT"
__nv_reservedSMEM_offset_0_alias:
	.zero		0


//--------------------- .nv.global                --------------------------
	.section	.nv.global,"aw",@nobits
.nv.global:
	.type		_ZN39_INTERNAL_9f2612a3_4_k_cu_0c61bea7_33324cute1_E,@object
	.size		_ZN39_INTERNAL_9f2612a3_4_k_cu_0c61bea7_33324cute1_E,(_ZN39_INTERNAL_9f2612a3_4_k_cu_0c61bea7_33324cuda3std3__45__cpo6cbeginE - _ZN39_INTERNAL_9f2612a3_4_k_cu_0c61bea7_33324cute1_E)
_ZN39_INTERNAL_9f2612a3_4_k_cu_0c61bea7_33324cute1_E:
	.zero		1
	.type		_ZN39_INTERNAL_9f2612a3_4_k_cu_0c61bea7_33324cuda3std3__45__cpo6cbeginE,@object
	.size		_ZN39_INTERNAL_9f2612a3_4_k_cu_0c61bea7_33324cuda3std3__45__cpo6cbeginE,(_ZN39_INTERNAL_9f2612a3_4_k_cu_0c61bea7_33324cuda3std3__48in_placeE - _ZN39_INTERNAL_9f2612a3_4_k_cu_0c61bea7_33324cuda3std3__45__cpo6cbeginE)
_ZN39_INTERNAL_9f2612a3_4_k_cu_0c61bea7_33324cuda3std3__45__cpo6cbeginE:
	.zero		1
	.type		_ZN39_INTERNAL_9f2612a3_4_k_cu_0c61bea7_33324cuda3std3__48in_placeE,@object
	.size		_ZN39_INTERNAL_9f2612a3_4_k_cu_0c61bea7_33324cuda3std3__48in_placeE,(_ZN39_INTERNAL_9f2612a3_4_k_cu_0c61bea7_33324cuda3std6ranges3__45__cpo9iter_moveE - _ZN39_INTERNAL_9f2612a3_4_k_cu_0c61bea7_33324cuda3std3__48in_placeE)
_ZN39_INTERNAL_9f2612a3_4_k_cu_0c61bea7_33324cuda3std3__48in_placeE:
	.zero		1
	.type		_ZN39_INTERNAL_9f2612a3_4_k_cu_0c61bea7_33324cuda3std6ranges3__45__cpo9iter_moveE,@object
	.size		_ZN39_INTERNAL_9f2612a3_4_k_cu_0c61bea7_33324cuda3std6ranges3__45__cpo9iter_moveE,(_ZN39_INTERNAL_9f2612a3_4_k_cu_0c61bea7_33324cuda3std3__45__cpo5beginE - _ZN39_INTERNAL_9f2612a3_4_k_cu_0c61bea7_33324cuda3std6ranges3__45__cpo9iter_moveE)
_ZN39_INTERNAL_9f2612a3_4_k_cu_0c61bea7_33324cuda3std6ranges3__45__cpo9iter_moveE:
	.zero		1
	.type		_ZN39_INTERNAL_9f2612a3_4_k_cu_0c61bea7_33324cuda3std3__45__cpo5beginE,@object
	.size		_ZN39_INTERNAL_9f2612a3_4_k_cu_0c61bea7_33324cuda3std3__45__cpo5beginE,(_ZN39_INTERNAL_9f2612a3_4_k_cu_0c61bea7_33324cuda3std3__441_GLOBAL__N__9f2612a3_4_k_cu_0c61bea7_33326ignoreE - _ZN39_INTERNAL_9f2612a3_4_k_cu_0c61bea7_33324cuda3std3__45__cpo5beginE)
_ZN39_INTERNAL_9f2612a3_4_k_cu_0c61bea7_33324cuda3std3__45__cpo5beginE:
	.zero		1
	.type		_ZN39_INTERNAL_9f2612a3_4_k_cu_0c61bea7_33324cuda3std3__441_GLOBAL__N__9f2612a3_4_k_cu_0c61bea7_33326ignoreE,@object
	.size		_ZN39_INTERNAL_9f2612a3_4_k_cu_0c61bea7_33324cuda3std3__441_GLOBAL__N__9f2612a3_4_k_cu_0c61bea7_33326ignoreE,(_ZN39_INTERNAL_9f2612a3_4_k_cu_0c61bea7_33324cute7productE - _ZN39_INTERNAL_9f2612a3_4_k_cu_0c61bea7_33324cuda3std3__441_GLOBAL__N__9f2612a3_4_k_cu_0c61bea7_33326ignoreE)
_ZN39_INTERNAL_9f2612a3_4_k_cu_0c61bea7_33324cuda3std3__441_GLOBAL__N__9f2612a3_4_k_cu_0c61bea7_33326ignoreE:
	.zero		1
	.type		_ZN39_INTERNAL_9f2612a3_4_k_cu_0c61bea7_33324cute7productE,@object
	.size		_ZN39_INTERNAL_9f2612a3_4_k_cu_0c61bea7_33324cute7productE,(_ZN39_INTERNAL_9f2612a3_4_k_cu_0c61bea7_33324cuda3std3__45__cpo3endE - _ZN39_INTERNAL_9f2612a3_4_k_cu_0c61bea7_33324cute7productE)
_ZN39_INTERNAL_9f2612a3_4_k_cu_0c61bea7_33324cute7productE:
	.zero		1
	.type		_ZN39_INTERNAL_9f2612a3_4_k_cu_0c61bea7_33324cuda3std3__45__cpo3endE,@object
	.size		_ZN39_INTERNAL_9f2612a3_4_k_cu_0c61bea7_33324cuda3std3__45__cpo3endE,(_ZN39_INTERNAL_9f2612a3_4_k_cu_0c61bea7_33324cuda3std3__419piecewise_constructE - _ZN39_INTERNAL_9f2612a3_4_k_cu_0c61bea7_33324cuda3std3__45__cpo3endE)
_ZN39_INTERNAL_9f2612a3_4_k_cu_0c61bea7_33324cuda3std3__45__cpo3endE:
	.zero		1
	.type		_ZN39_INTERNAL_9f2612a3_4_k_cu_0c61bea7_33324cuda3std3__419piecewise_constructE,@object
	.size		_ZN39_INTERNAL_9f2612a3_4_k_cu_0c61bea7_33324cuda3std3__419piecewise_constructE,(_ZN39_INTERNAL_9f2612a3_4_k_cu_0c61bea7_33324cuda3std3__45__cpo4cendE - _ZN39_INTERNAL_9f2612a3_4_k_cu_0c61bea7_33324cuda3std3__419piecewise_constructE)
_ZN39_INTERNAL_9f2612a3_4_k_cu_0c61bea7_33324cuda3std3__419piecewise_constructE:
	.zero		1
	.type		_ZN39_INTERNAL_9f2612a3_4_k_cu_0c61bea7_33324cuda3std3__45__cpo4cendE,@object
	.size		_ZN39_INTERNAL_9f2612a3_4_k_cu_0c61bea7_33324cuda3std3__45__cpo4cendE,(_ZN39_INTERNAL_9f2612a3_4_k_cu_0c61bea7_33324cuda3std6ranges3__45__cpo4swapE - _ZN39_INTERNAL_9f2612a3_4_k_cu_0c61bea7_33324cuda3std3__45__cpo4cendE)
_ZN39_INTERNAL_9f2612a3_4_k_cu_0c61bea7_33324cuda3std3__45__cpo4cendE:
	.zero		1
	.type		_ZN39_INTERNAL_9f2612a3_4_k_cu_0c61bea7_33324cuda3std6ranges3__45__cpo4swapE,@object
	.size		_ZN39_INTERNAL_9f2612a3_4_k_cu_0c61bea7_33324cuda3std6ranges3__45__cpo4swapE,(.L_8 - _ZN39_INTERNAL_9f2612a3_4_k_cu_0c61bea7_33324cuda3std6ranges3__45__cpo4swapE)
_ZN39_INTERNAL_9f2612a3_4_k_cu_0c61bea7_33324cuda3std6ranges3__45__cpo4swapE:
	.zero		1
.L_8:


//--------------------- .nv.constant0._ZN7cutlass13device_kernelINS_4gemm6kernel13GemmUniversalIN4cute5tupleIJiiiiEEENS1_10collective13CollectiveMmaINS1_34MainloopSm90TmaGmmaWarpSpecializedILi2ENS5_IJNS4_1CILi2EEENSA_ILi1EEESC_EEENS1_35KernelTmaWarpSpecializedCooperativeEEENS5_IJNSA_ILi128EEENSA_ILi32EEENSA_ILi256EEEEEENS_6half_tENS5_IJlSC_lEEESK_SL_NS4_8TiledMMAINS4_8MMA_AtomIJNS4_4SM904GMMA25MMA_64x32x16_F32F16F16_SSILNSP_5MajorE0ELSR_0ELNSP_7ScaleInE1ELSS_1EEEEEENS4_6LayoutISD_NS5_IJSC_NSA_ILi0EEESW_EEEEENS5_IJNS4_10UnderscoreESZ_SZ_EEEEENS4_13SM90_TMA_LOADENS4_14ComposedLayoutINS4_7SwizzleILi3ELi4ELi3EEENS4_18smem_ptr_flag_bitsILi16EEENSV_INS5_IJNSA_ILi8EEENSA_ILi64EEEEEENS5_IJS19_SC_EEEEEEEvNS4_8identityENS4_23SM90_TMA_LOAD_MULTICASTES1D_vS1E_EENS_8epilogue10collective6detail29Sm90TmaWarpSpecializedAdapterINS1I_15DefaultEpilogueISK_SL_SL_NS1H_6thread17LinearCombinationISK_Li1EffLNS1M_9ScaleType4KindE0ELNS_15FloatRoundStyleE2ESK_EENS1_15EpilogueDefaultEEEEEvvEEEEvNT_6ParamsE --------------------------
	.section	.nv.constant0._ZN7cutlass13device_kernelINS_4gemm6kernel13GemmUniversalIN4cute5tupleIJiiiiEEENS1_10collective13CollectiveMmaINS1_34MainloopSm90TmaGmmaWarpSpecializedILi2ENS5_IJNS4_1CILi2EEENSA_ILi1EEESC_EEENS1_35KernelTmaWarpSpecializedCooperativeEEENS5_IJNSA_ILi128EEENSA_ILi32EEENSA_ILi256EEEEEENS_6half_tENS5_IJlSC_lEEESK_SL_NS4_8TiledMMAINS4_8MMA_AtomIJNS4_4SM904GMMA25MMA_64x32x16_F32F16F16_SSILNSP_5MajorE0ELSR_0ELNSP_7ScaleInE1ELSS_1EEEEEENS4_6LayoutISD_NS5_IJSC_NSA_ILi0EEESW_EEEEENS5_IJNS4_10UnderscoreESZ_SZ_EEEEENS4_13SM90_TMA_LOADENS4_14ComposedLayoutINS4_7SwizzleILi3ELi4ELi3EEENS4_18smem_ptr_flag_bitsILi16EEENSV_INS5_IJNSA_ILi8EEENSA_ILi64EEEEEENS5_IJS19_SC_EEEEEEEvNS4_8identityENS4_23SM90_TMA_LOAD_MULTICASTES1D_vS1E_EENS_8epilogue10collective6detail29Sm90TmaWarpSpecializedAdapterINS1I_15DefaultEpilogueISK_SL_SL_NS1H_6thread17LinearCombinationISK_Li1EffLNS1M_9ScaleType4KindE0ELNS_15FloatRoundStyleE2ESK_EENS1_15EpilogueDefaultEEEEEvvEEEEvNT_6ParamsE,"a",@progbits
	.sectionflags	@""
	.align	4
.nv.constant0._ZN7cutlass13device_kernelINS_4gemm6kernel13GemmUniversalIN4cute5tupleIJiiiiEEENS1_10collective13CollectiveMmaINS1_34MainloopSm90TmaGmmaWarpSpecializedILi2ENS5_IJNS4_1CILi2EEENSA_ILi1EEESC_EEENS1_35KernelTmaWarpSpecializedCooperativeEEENS5_IJNSA_ILi128EEENSA_ILi32EEENSA_ILi256EEEEEENS_6half_tENS5_IJlSC_lEEESK_SL_NS4_8TiledMMAINS4_8MMA_AtomIJNS4_4SM904GMMA25MMA_64x32x16_F32F16F16_SSILNSP_5MajorE0ELSR_0ELNSP_7ScaleInE1ELSS_1EEEEEENS4_6LayoutISD_NS5_IJSC_NSA_ILi0EEESW_EEEEENS5_IJNS4_10UnderscoreESZ_SZ_EEEEENS4_13SM90_TMA_LOADENS4_14ComposedLayoutINS4_7SwizzleILi3ELi4ELi3EEENS4_18smem_ptr_flag_bitsILi16EEENSV_INS5_IJNSA_ILi8EEENSA_ILi64EEEEEENS5_IJS19_SC_EEEEEEEvNS4_8identityENS4_23SM90_TMA_LOAD_MULTICASTES1D_vS1E_EENS_8epilogue10collective6detail29Sm90TmaWarpSpecializedAdapterINS1I_15DefaultEpilogueISK_SL_SL_NS1H_6thread17LinearCombinationISK_Li1EffLNS1M_9ScaleType4KindE0ELNS_15FloatRoundStyleE2ESK_EENS1_15EpilogueDefaultEEEEEvvEEEEvNT_6ParamsE:
	.zero		1664


//--------------------- SYMBOLS --------------------------

	.type		.nv.reservedSmem.offset0,@object
	.size		.nv.reservedSmem.offset0,0x4
	.type		__assertfail,@function
